//
// Generated by NVIDIA NVVM Compiler
//
// Compiler Build ID: CL-36424714
// Cuda compilation tools, release 13.0, V13.0.88
// Based on NVVM 20.0.0
//

.version 9.0
.target sm_100
.address_size 64

	// .globl	_Z10initCurandP17curandStateXORWOWy
.func  (.param .b64 func_retval0) __internal_accurate_pow
(
	.param .b64 __internal_accurate_pow_param_0,
	.param .b64 __internal_accurate_pow_param_1
)
;
.global .align 4 .b8 precalc_xorwow_matrix[102400];
.global .align 4 .b8 precalc_xorwow_offset_matrix[102400];
.global .align 4 .b8 mrg32k3aM1[2304];
.global .align 4 .b8 mrg32k3aM2[2304];
.global .align 4 .b8 mrg32k3aM1SubSeq[2016];
.global .align 4 .b8 mrg32k3aM2SubSeq[2016];
.global .align 4 .b8 mrg32k3aM1Seq[2304];
.global .align 4 .b8 mrg32k3aM2Seq[2304];
.const .align 8 .b8 __cr_lgamma_table[72];
.global .align 4 .b8 blk_vals[16384];
.global .align 4 .b8 blk_idxs[16384];
.global .align 4 .u32 blk_num;
// _ZZ12findMaxIndexPKfPiE10last_block has been demoted
.extern .shared .align 16 .b8 shared_memory[];

.visible .entry _Z10initCurandP17curandStateXORWOWy(
	.param .u64 .ptr .align 1 _Z10initCurandP17curandStateXORWOWy_param_0,
	.param .u64 _Z10initCurandP17curandStateXORWOWy_param_1
)
{
	.reg .pred 	%p<24>;
	.reg .b32 	%r<419>;
	.reg .b64 	%rd<19>;

	ld.param.u64 	%rd8, [_Z10initCurandP17curandStateXORWOWy_param_0];
	ld.param.u64 	%rd9, [_Z10initCurandP17curandStateXORWOWy_param_1];
	cvta.to.global.u64 	%rd10, %rd8;
	mov.u32 	%r182, %ctaid.x;
	mov.u32 	%r183, %ntid.x;
	mov.u32 	%r184, %tid.x;
	mov.u32 	%r185, %ctaid.y;
	mov.u32 	%r186, %ntid.y;
	mov.u32 	%r187, %tid.y;
	mad.lo.s32 	%r188, %r185, %r186, %r187;
	mov.u32 	%r189, %nctaid.x;
	mad.lo.s32 	%r190, %r188, %r189, %r182;
	mad.lo.s32 	%r191, %r190, %r183, %r184;
	cvt.s64.s32 	%rd18, %r191;
	mul.wide.s32 	%rd11, %r191, 48;
	add.s64 	%rd2, %rd10, %rd11;
	cvt.u32.u64 	%r192, %rd9;
	xor.b32  	%r193, %r192, -1429050551;
	mul.lo.s32 	%r194, %r193, 1099087573;
	{ .reg .b32 tmp; mov.b64 {tmp, %r195}, %rd9; }
	xor.b32  	%r196, %r195, -136515619;
	mul.lo.s32 	%r197, %r196, -1703105765;
	add.s32 	%r198, %r194, %r197;
	add.s32 	%r199, %r198, 6615241;
	add.s32 	%r200, %r194, 123456789;
	st.global.v2.u32 	[%rd2], {%r199, %r200};
	xor.b32  	%r201, %r194, 362436069;
	add.s32 	%r202, %r197, 521288629;
	st.global.v2.u32 	[%rd2+8], {%r201, %r202};
	xor.b32  	%r203, %r197, 88675123;
	add.s32 	%r204, %r194, 5783321;
	st.global.v2.u32 	[%rd2+16], {%r203, %r204};
	setp.eq.s32 	%p1, %r191, 0;
	@%p1 bra 	$L__BB0_42;
	mov.b32 	%r325, 0;
$L__BB0_2:
	and.b64  	%rd4, %rd18, 3;
	setp.eq.s64 	%p2, %rd4, 0;
	@%p2 bra 	$L__BB0_41;
	mul.wide.u32 	%rd12, %r325, 3200;
	mov.u64 	%rd13, precalc_xorwow_matrix;
	add.s64 	%rd5, %rd13, %rd12;
	cvt.u32.u64 	%r2, %rd4;
	mov.b32 	%r326, 0;
$L__BB0_4:
	mov.b32 	%r339, 0;
	mov.u32 	%r340, %r339;
	mov.u32 	%r341, %r339;
	mov.u32 	%r342, %r339;
	mov.u32 	%r343, %r339;
	mov.u32 	%r332, %r339;
$L__BB0_5:
	mul.wide.u32 	%rd14, %r332, 4;
	add.s64 	%rd15, %rd2, %rd14;
	ld.global.u32 	%r10, [%rd15+4];
	shl.b32 	%r11, %r332, 5;
	mov.b32 	%r338, 0;
$L__BB0_6:
	.pragma "nounroll";
	shr.u32 	%r209, %r10, %r338;
	and.b32  	%r210, %r209, 1;
	setp.eq.b32 	%p3, %r210, 1;
	not.pred 	%p4, %p3;
	add.s32 	%r211, %r11, %r338;
	mul.lo.s32 	%r212, %r211, 5;
	mul.wide.u32 	%rd16, %r212, 4;
	add.s64 	%rd6, %rd5, %rd16;
	@%p4 bra 	$L__BB0_8;
	ld.global.u32 	%r213, [%rd6];
	xor.b32  	%r343, %r343, %r213;
	ld.global.u32 	%r214, [%rd6+4];
	xor.b32  	%r342, %r342, %r214;
	ld.global.u32 	%r215, [%rd6+8];
	xor.b32  	%r341, %r341, %r215;
	ld.global.u32 	%r216, [%rd6+12];
	xor.b32  	%r340, %r340, %r216;
	ld.global.u32 	%r217, [%rd6+16];
	xor.b32  	%r339, %r339, %r217;
$L__BB0_8:
	and.b32  	%r219, %r209, 2;
	setp.eq.s32 	%p5, %r219, 0;
	@%p5 bra 	$L__BB0_10;
	ld.global.u32 	%r220, [%rd6+20];
	xor.b32  	%r343, %r343, %r220;
	ld.global.u32 	%r221, [%rd6+24];
	xor.b32  	%r342, %r342, %r221;
	ld.global.u32 	%r222, [%rd6+28];
	xor.b32  	%r341, %r341, %r222;
	ld.global.u32 	%r223, [%rd6+32];
	xor.b32  	%r340, %r340, %r223;
	ld.global.u32 	%r224, [%rd6+36];
	xor.b32  	%r339, %r339, %r224;
$L__BB0_10:
	and.b32  	%r226, %r209, 4;
	setp.eq.s32 	%p6, %r226, 0;
	@%p6 bra 	$L__BB0_12;
	ld.global.u32 	%r227, [%rd6+40];
	xor.b32  	%r343, %r343, %r227;
	ld.global.u32 	%r228, [%rd6+44];
	xor.b32  	%r342, %r342, %r228;
	ld.global.u32 	%r229, [%rd6+48];
	xor.b32  	%r341, %r341, %r229;
	ld.global.u32 	%r230, [%rd6+52];
	xor.b32  	%r340, %r340, %r230;
	ld.global.u32 	%r231, [%rd6+56];
	xor.b32  	%r339, %r339, %r231;
$L__BB0_12:
	and.b32  	%r233, %r209, 8;
	setp.eq.s32 	%p7, %r233, 0;
	@%p7 bra 	$L__BB0_14;
	ld.global.u32 	%r234, [%rd6+60];
	xor.b32  	%r343, %r343, %r234;
	ld.global.u32 	%r235, [%rd6+64];
	xor.b32  	%r342, %r342, %r235;
	ld.global.u32 	%r236, [%rd6+68];
	xor.b32  	%r341, %r341, %r236;
	ld.global.u32 	%r237, [%rd6+72];
	xor.b32  	%r340, %r340, %r237;
	ld.global.u32 	%r238, [%rd6+76];
	xor.b32  	%r339, %r339, %r238;
$L__BB0_14:
	and.b32  	%r240, %r209, 16;
	setp.eq.s32 	%p8, %r240, 0;
	@%p8 bra 	$L__BB0_16;
	ld.global.u32 	%r241, [%rd6+80];
	xor.b32  	%r343, %r343, %r241;
	ld.global.u32 	%r242, [%rd6+84];
	xor.b32  	%r342, %r342, %r242;
	ld.global.u32 	%r243, [%rd6+88];
	xor.b32  	%r341, %r341, %r243;
	ld.global.u32 	%r244, [%rd6+92];
	xor.b32  	%r340, %r340, %r244;
	ld.global.u32 	%r245, [%rd6+96];
	xor.b32  	%r339, %r339, %r245;
$L__BB0_16:
	and.b32  	%r247, %r209, 32;
	setp.eq.s32 	%p9, %r247, 0;
	@%p9 bra 	$L__BB0_18;
	ld.global.u32 	%r248, [%rd6+100];
	xor.b32  	%r343, %r343, %r248;
	ld.global.u32 	%r249, [%rd6+104];
	xor.b32  	%r342, %r342, %r249;
	ld.global.u32 	%r250, [%rd6+108];
	xor.b32  	%r341, %r341, %r250;
	ld.global.u32 	%r251, [%rd6+112];
	xor.b32  	%r340, %r340, %r251;
	ld.global.u32 	%r252, [%rd6+116];
	xor.b32  	%r339, %r339, %r252;
$L__BB0_18:
	and.b32  	%r254, %r209, 64;
	setp.eq.s32 	%p10, %r254, 0;
	@%p10 bra 	$L__BB0_20;
	ld.global.u32 	%r255, [%rd6+120];
	xor.b32  	%r343, %r343, %r255;
	ld.global.u32 	%r256, [%rd6+124];
	xor.b32  	%r342, %r342, %r256;
	ld.global.u32 	%r257, [%rd6+128];
	xor.b32  	%r341, %r341, %r257;
	ld.global.u32 	%r258, [%rd6+132];
	xor.b32  	%r340, %r340, %r258;
	ld.global.u32 	%r259, [%rd6+136];
	xor.b32  	%r339, %r339, %r259;
$L__BB0_20:
	and.b32  	%r261, %r209, 128;
	setp.eq.s32 	%p11, %r261, 0;
	@%p11 bra 	$L__BB0_22;
	ld.global.u32 	%r262, [%rd6+140];
	xor.b32  	%r343, %r343, %r262;
	ld.global.u32 	%r263, [%rd6+144];
	xor.b32  	%r342, %r342, %r263;
	ld.global.u32 	%r264, [%rd6+148];
	xor.b32  	%r341, %r341, %r264;
	ld.global.u32 	%r265, [%rd6+152];
	xor.b32  	%r340, %r340, %r265;
	ld.global.u32 	%r266, [%rd6+156];
	xor.b32  	%r339, %r339, %r266;
$L__BB0_22:
	and.b32  	%r268, %r209, 256;
	setp.eq.s32 	%p12, %r268, 0;
	@%p12 bra 	$L__BB0_24;
	ld.global.u32 	%r269, [%rd6+160];
	xor.b32  	%r343, %r343, %r269;
	ld.global.u32 	%r270, [%rd6+164];
	xor.b32  	%r342, %r342, %r270;
	ld.global.u32 	%r271, [%rd6+168];
	xor.b32  	%r341, %r341, %r271;
	ld.global.u32 	%r272, [%rd6+172];
	xor.b32  	%r340, %r340, %r272;
	ld.global.u32 	%r273, [%rd6+176];
	xor.b32  	%r339, %r339, %r273;
$L__BB0_24:
	and.b32  	%r275, %r209, 512;
	setp.eq.s32 	%p13, %r275, 0;
	@%p13 bra 	$L__BB0_26;
	ld.global.u32 	%r276, [%rd6+180];
	xor.b32  	%r343, %r343, %r276;
	ld.global.u32 	%r277, [%rd6+184];
	xor.b32  	%r342, %r342, %r277;
	ld.global.u32 	%r278, [%rd6+188];
	xor.b32  	%r341, %r341, %r278;
	ld.global.u32 	%r279, [%rd6+192];
	xor.b32  	%r340, %r340, %r279;
	ld.global.u32 	%r280, [%rd6+196];
	xor.b32  	%r339, %r339, %r280;
$L__BB0_26:
	and.b32  	%r282, %r209, 1024;
	setp.eq.s32 	%p14, %r282, 0;
	@%p14 bra 	$L__BB0_28;
	ld.global.u32 	%r283, [%rd6+200];
	xor.b32  	%r343, %r343, %r283;
	ld.global.u32 	%r284, [%rd6+204];
	xor.b32  	%r342, %r342, %r284;
	ld.global.u32 	%r285, [%rd6+208];
	xor.b32  	%r341, %r341, %r285;
	ld.global.u32 	%r286, [%rd6+212];
	xor.b32  	%r340, %r340, %r286;
	ld.global.u32 	%r287, [%rd6+216];
	xor.b32  	%r339, %r339, %r287;
$L__BB0_28:
	and.b32  	%r289, %r209, 2048;
	setp.eq.s32 	%p15, %r289, 0;
	@%p15 bra 	$L__BB0_30;
	ld.global.u32 	%r290, [%rd6+220];
	xor.b32  	%r343, %r343, %r290;
	ld.global.u32 	%r291, [%rd6+224];
	xor.b32  	%r342, %r342, %r291;
	ld.global.u32 	%r292, [%rd6+228];
	xor.b32  	%r341, %r341, %r292;
	ld.global.u32 	%r293, [%rd6+232];
	xor.b32  	%r340, %r340, %r293;
	ld.global.u32 	%r294, [%rd6+236];
	xor.b32  	%r339, %r339, %r294;
$L__BB0_30:
	and.b32  	%r296, %r209, 4096;
	setp.eq.s32 	%p16, %r296, 0;
	@%p16 bra 	$L__BB0_32;
	ld.global.u32 	%r297, [%rd6+240];
	xor.b32  	%r343, %r343, %r297;
	ld.global.u32 	%r298, [%rd6+244];
	xor.b32  	%r342, %r342, %r298;
	ld.global.u32 	%r299, [%rd6+248];
	xor.b32  	%r341, %r341, %r299;
	ld.global.u32 	%r300, [%rd6+252];
	xor.b32  	%r340, %r340, %r300;
	ld.global.u32 	%r301, [%rd6+256];
	xor.b32  	%r339, %r339, %r301;
$L__BB0_32:
	and.b32  	%r303, %r209, 8192;
	setp.eq.s32 	%p17, %r303, 0;
	@%p17 bra 	$L__BB0_34;
	ld.global.u32 	%r304, [%rd6+260];
	xor.b32  	%r343, %r343, %r304;
	ld.global.u32 	%r305, [%rd6+264];
	xor.b32  	%r342, %r342, %r305;
	ld.global.u32 	%r306, [%rd6+268];
	xor.b32  	%r341, %r341, %r306;
	ld.global.u32 	%r307, [%rd6+272];
	xor.b32  	%r340, %r340, %r307;
	ld.global.u32 	%r308, [%rd6+276];
	xor.b32  	%r339, %r339, %r308;
$L__BB0_34:
	and.b32  	%r310, %r209, 16384;
	setp.eq.s32 	%p18, %r310, 0;
	@%p18 bra 	$L__BB0_36;
	ld.global.u32 	%r311, [%rd6+280];
	xor.b32  	%r343, %r343, %r311;
	ld.global.u32 	%r312, [%rd6+284];
	xor.b32  	%r342, %r342, %r312;
	ld.global.u32 	%r313, [%rd6+288];
	xor.b32  	%r341, %r341, %r313;
	ld.global.u32 	%r314, [%rd6+292];
	xor.b32  	%r340, %r340, %r314;
	ld.global.u32 	%r315, [%rd6+296];
	xor.b32  	%r339, %r339, %r315;
$L__BB0_36:
	and.b32  	%r317, %r209, 32768;
	setp.eq.s32 	%p19, %r317, 0;
	@%p19 bra 	$L__BB0_38;
	ld.global.u32 	%r318, [%rd6+300];
	xor.b32  	%r343, %r343, %r318;
	ld.global.u32 	%r319, [%rd6+304];
	xor.b32  	%r342, %r342, %r319;
	ld.global.u32 	%r320, [%rd6+308];
	xor.b32  	%r341, %r341, %r320;
	ld.global.u32 	%r321, [%rd6+312];
	xor.b32  	%r340, %r340, %r321;
	ld.global.u32 	%r322, [%rd6+316];
	xor.b32  	%r339, %r339, %r322;
$L__BB0_38:
	add.s32 	%r338, %r338, 16;
	setp.ne.s32 	%p20, %r338, 32;
	@%p20 bra 	$L__BB0_6;
	mad.lo.s32 	%r323, %r332, -31, %r11;
	add.s32 	%r332, %r323, 1;
	setp.ne.s32 	%p21, %r332, 5;
	@%p21 bra 	$L__BB0_5;
	st.global.u32 	[%rd2+4], %r343;
	st.global.u32 	[%rd2+8], %r342;
	st.global.u32 	[%rd2+12], %r341;
	st.global.u32 	[%rd2+16], %r340;
	st.global.u32 	[%rd2+20], %r339;
	add.s32 	%r326, %r326, 1;
	setp.lt.u32 	%p22, %r326, %r2;
	@%p22 bra 	$L__BB0_4;
$L__BB0_41:
	shr.u64 	%rd7, %rd18, 2;
	add.s32 	%r325, %r325, 1;
	setp.gt.u64 	%p23, %rd18, 3;
	mov.u64 	%rd18, %rd7;
	@%p23 bra 	$L__BB0_2;
$L__BB0_42:
	mov.b32 	%r324, 0;
	st.global.v2.u32 	[%rd2+24], {%r324, %r324};
	st.global.u32 	[%rd2+32], %r324;
	mov.b64 	%rd17, 0;
	st.global.u64 	[%rd2+40], %rd17;
	ret;

}
	// .globl	_Z12updateKernelPbS_dP17curandStateXORWOW
.visible .entry _Z12updateKernelPbS_dP17curandStateXORWOW(
	.param .u64 .ptr .align 1 _Z12updateKernelPbS_dP17curandStateXORWOW_param_0,
	.param .u64 .ptr .align 1 _Z12updateKernelPbS_dP17curandStateXORWOW_param_1,
	.param .f64 _Z12updateKernelPbS_dP17curandStateXORWOW_param_2,
	.param .u64 .ptr .align 1 _Z12updateKernelPbS_dP17curandStateXORWOW_param_3
)
{
	.reg .pred 	%p<19>;
	.reg .b16 	%rs<6>;
	.reg .b32 	%r<86>;
	.reg .b32 	%f<4>;
	.reg .b64 	%rd<23>;
	.reg .b64 	%fd<24>;

	ld.param.u64 	%rd4, [_Z12updateKernelPbS_dP17curandStateXORWOW_param_0];
	ld.param.u64 	%rd5, [_Z12updateKernelPbS_dP17curandStateXORWOW_param_3];
	cvta.to.global.u64 	%rd6, %rd5;
	mov.u32 	%r22, %ctaid.x;
	mov.u32 	%r23, %ntid.x;
	mov.u32 	%r24, %tid.x;
	mad.lo.s32 	%r1, %r22, %r23, %r24;
	mov.u32 	%r25, %ctaid.y;
	mov.u32 	%r26, %ntid.y;
	mov.u32 	%r27, %tid.y;
	mad.lo.s32 	%r28, %r25, %r26, %r27;
	mov.u32 	%r29, %nctaid.x;
	mul.lo.s32 	%r30, %r29, %r23;
	mad.lo.s32 	%r31, %r30, %r28, %r1;
	mul.wide.s32 	%rd7, %r31, 48;
	add.s64 	%rd1, %rd6, %rd7;
	ld.global.v2.u32 	{%r85, %r84}, [%rd1];
	ld.global.v2.u32 	{%r4, %r5}, [%rd1+8];
	ld.global.v2.u32 	{%r6, %r7}, [%rd1+16];
	ld.global.v2.u32 	{%r8, %r9}, [%rd1+24];
	ld.global.f32 	%f1, [%rd1+32];
	ld.global.f64 	%fd1, [%rd1+40];
	add.s32 	%r32, %r1, 1024;
	cvta.to.global.u64 	%rd8, %rd4;
	shr.s32 	%r33, %r32, 31;
	shr.u32 	%r34, %r33, 22;
	add.s32 	%r35, %r32, %r34;
	and.b32  	%r36, %r35, -1024;
	sub.s32 	%r37, %r32, %r36;
	shl.b32 	%r10, %r28, 10;
	and.b32  	%r38, %r10, 1047552;
	add.s32 	%r39, %r38, %r37;
	cvt.s64.s32 	%rd9, %r39;
	add.s64 	%rd10, %rd8, %rd9;
	ld.global.u8 	%rs1, [%rd10];
	setp.ne.s16 	%p2, %rs1, 0;
	selp.u32 	%r40, 1, 0, %p2;
	add.s32 	%r41, %r1, 1025;
	shr.s32 	%r42, %r41, 31;
	shr.u32 	%r43, %r42, 22;
	add.s32 	%r44, %r41, %r43;
	and.b32  	%r45, %r44, -1024;
	sub.s32 	%r46, %r41, %r45;
	add.s32 	%r47, %r38, %r46;
	cvt.s64.s32 	%rd11, %r47;
	add.s64 	%rd12, %rd8, %rd11;
	ld.global.u8 	%rs2, [%rd12];
	setp.ne.s16 	%p3, %rs2, 0;
	selp.u32 	%r48, 1, 0, %p3;
	add.s32 	%r49, %r40, %r48;
	add.s32 	%r50, %r10, 1024;
	and.b32  	%r51, %r50, 1047552;
	add.s32 	%r52, %r51, %r37;
	cvt.s64.s32 	%rd13, %r52;
	add.s64 	%rd14, %rd8, %rd13;
	ld.global.u8 	%rs3, [%rd14];
	setp.ne.s16 	%p4, %rs3, 0;
	selp.u32 	%r53, 1, 0, %p4;
	add.s32 	%r54, %r49, %r53;
	add.s32 	%r55, %r51, %r46;
	cvt.s64.s32 	%rd15, %r55;
	add.s64 	%rd16, %rd8, %rd15;
	ld.global.u8 	%rs4, [%rd16];
	setp.ne.s16 	%p5, %rs4, 0;
	selp.u32 	%r56, 1, 0, %p5;
	add.s32 	%r11, %r54, %r56;
	setp.eq.s32 	%p6, %r11, 0;
	mov.u32 	%r80, %r7;
	mov.u32 	%r81, %r6;
	mov.u32 	%r82, %r5;
	mov.u32 	%r83, %r4;
	@%p6 bra 	$L__BB1_10;
	ld.param.f64 	%fd21, [_Z12updateKernelPbS_dP17curandStateXORWOW_param_2];
	shr.u32 	%r57, %r84, 2;
	xor.b32  	%r58, %r57, %r84;
	shl.b32 	%r59, %r7, 4;
	shl.b32 	%r60, %r58, 1;
	xor.b32  	%r61, %r59, %r60;
	xor.b32  	%r62, %r61, %r7;
	xor.b32  	%r80, %r62, %r58;
	add.s32 	%r85, %r85, 362437;
	add.s32 	%r63, %r80, %r85;
	cvt.rn.f32.u32 	%f3, %r63;
	fma.rn.f32 	%f2, %f3, 0f2F800000, 0f2F000000;
	mov.f64 	%fd12, 0d3FF0000000000000;
	sub.f64 	%fd2, %fd12, %fd21;
	cvt.rn.f64.u32 	%fd3, %r11;
	{
	.reg .b32 %temp; 
	mov.b64 	{%temp, %r14}, %fd2;
	}
	{
	.reg .b32 %temp; 
	mov.b64 	{%temp, %r15}, %fd3;
	}
	shr.u32 	%r64, %r15, 20;
	and.b32  	%r65, %r64, 2047;
	add.s32 	%r66, %r65, -1012;
	mov.b64 	%rd17, %fd3;
	shl.b64 	%rd18, %rd17, %r66;
	setp.eq.s64 	%p7, %rd18, -9223372036854775808;
	abs.f64 	%fd4, %fd2;
	{ // callseq 0, 0
	.param .b64 param0;
	st.param.f64 	[param0], %fd4;
	.param .b64 param1;
	st.param.f64 	[param1], %fd3;
	.param .b64 retval0;
	call.uni (retval0), 
	__internal_accurate_pow, 
	(
	param0, 
	param1
	);
	ld.param.f64 	%fd13, [retval0];
	} // callseq 0
	setp.lt.s32 	%p8, %r14, 0;
	and.pred  	%p1, %p8, %p7;
	neg.f64 	%fd15, %fd13;
	selp.f64 	%fd23, %fd15, %fd13, %p1;
	setp.neu.f64 	%p9, %fd2, 0d0000000000000000;
	@%p9 bra 	$L__BB1_3;
	selp.b32 	%r67, %r14, 0, %p7;
	setp.lt.s32 	%p11, %r15, 0;
	or.b32  	%r68, %r67, 2146435072;
	selp.b32 	%r69, %r68, %r67, %p11;
	mov.b32 	%r70, 0;
	mov.b64 	%fd23, {%r70, %r69};
$L__BB1_3:
	add.f64 	%fd16, %fd2, %fd3;
	{
	.reg .b32 %temp; 
	mov.b64 	{%temp, %r71}, %fd16;
	}
	and.b32  	%r72, %r71, 2146435072;
	setp.ne.s32 	%p12, %r72, 2146435072;
	@%p12 bra 	$L__BB1_8;
	setp.num.f64 	%p13, %fd2, %fd2;
	@%p13 bra 	$L__BB1_6;
	add.rn.f64 	%fd23, %fd2, %fd3;
	bra.uni 	$L__BB1_8;
$L__BB1_6:
	setp.neu.f64 	%p14, %fd4, 0d7FF0000000000000;
	@%p14 bra 	$L__BB1_8;
	setp.lt.s32 	%p15, %r15, 0;
	selp.b32 	%r73, 0, 2146435072, %p15;
	and.b32  	%r74, %r15, 2147483647;
	setp.ne.s32 	%p16, %r74, 1071644672;
	or.b32  	%r75, %r73, -2147483648;
	selp.b32 	%r76, %r75, %r73, %p16;
	selp.b32 	%r77, %r76, %r73, %p1;
	mov.b32 	%r78, 0;
	mov.b64 	%fd23, {%r78, %r77};
$L__BB1_8:
	setp.eq.f64 	%p17, %fd2, 0d3FF0000000000000;
	mov.f64 	%fd17, 0d3FF0000000000000;
	sub.f64 	%fd18, %fd17, %fd23;
	selp.f64 	%fd19, 0d0000000000000000, %fd18, %p17;
	cvt.f64.f32 	%fd20, %f2;
	setp.leu.f64 	%p18, %fd19, %fd20;
	mov.u32 	%r81, %r7;
	mov.u32 	%r82, %r6;
	mov.u32 	%r83, %r5;
	mov.u32 	%r84, %r4;
	@%p18 bra 	$L__BB1_10;
	ld.param.u64 	%rd22, [_Z12updateKernelPbS_dP17curandStateXORWOW_param_1];
	add.s32 	%r79, %r10, %r1;
	cvt.s64.s32 	%rd19, %r79;
	cvta.to.global.u64 	%rd20, %rd22;
	add.s64 	%rd21, %rd20, %rd19;
	mov.b16 	%rs5, 1;
	st.global.u8 	[%rd21], %rs5;
$L__BB1_10:
	st.global.v2.u32 	[%rd1], {%r85, %r84};
	st.global.v2.u32 	[%rd1+8], {%r83, %r82};
	st.global.v2.u32 	[%rd1+16], {%r81, %r80};
	st.global.v2.u32 	[%rd1+24], {%r8, %r9};
	st.global.f32 	[%rd1+32], %f1;
	st.global.f64 	[%rd1+40], %fd1;
	ret;

}
	// .globl	_Z18calculateDistancesPbPiS0_
.visible .entry _Z18calculateDistancesPbPiS0_(
	.param .u64 .ptr .align 1 _Z18calculateDistancesPbPiS0__param_0,
	.param .u64 .ptr .align 1 _Z18calculateDistancesPbPiS0__param_1,
	.param .u64 .ptr .align 1 _Z18calculateDistancesPbPiS0__param_2
)
{
	.reg .pred 	%p<5>;
	.reg .b16 	%rs<2>;
	.reg .b32 	%r<29>;
	.reg .b64 	%rd<13>;

	ld.param.u64 	%rd2, [_Z18calculateDistancesPbPiS0__param_0];
	ld.param.u64 	%rd4, [_Z18calculateDistancesPbPiS0__param_1];
	ld.param.u64 	%rd3, [_Z18calculateDistancesPbPiS0__param_2];
	cvta.to.global.u64 	%rd1, %rd4;
	mov.u32 	%r4, %ctaid.x;
	mov.u32 	%r5, %ntid.x;
	mov.u32 	%r6, %tid.x;
	mad.lo.s32 	%r1, %r4, %r5, %r6;
	mov.u32 	%r7, %ctaid.y;
	mov.u32 	%r8, %ntid.y;
	mov.u32 	%r9, %tid.y;
	mad.lo.s32 	%r10, %r7, %r8, %r9;
	setp.gt.s32 	%p1, %r1, 1023;
	setp.gt.u32 	%p2, %r10, 1023;
	or.pred  	%p3, %p1, %p2;
	@%p3 bra 	$L__BB2_4;
	cvta.to.global.u64 	%rd5, %rd2;
	shl.b32 	%r11, %r1, 10;
	add.s32 	%r3, %r11, %r10;
	cvt.s64.s32 	%rd6, %r3;
	add.s64 	%rd7, %rd5, %rd6;
	ld.global.u8 	%rs1, [%rd7];
	setp.eq.s16 	%p4, %rs1, 0;
	@%p4 bra 	$L__BB2_3;
	cvta.to.global.u64 	%rd8, %rd3;
	ld.global.u32 	%r12, [%rd8];
	shr.s32 	%r13, %r12, 31;
	shr.u32 	%r14, %r13, 22;
	add.s32 	%r15, %r12, %r14;
	shr.s32 	%r16, %r15, 10;
	sub.s32 	%r17, %r16, %r1;
	abs.s32 	%r18, %r17;
	and.b32  	%r19, %r15, -1024;
	sub.s32 	%r20, %r12, %r19;
	sub.s32 	%r21, %r20, %r10;
	abs.s32 	%r22, %r21;
	sub.s32 	%r23, 1024, %r18;
	min.s32 	%r24, %r18, %r23;
	sub.s32 	%r25, 1024, %r22;
	min.s32 	%r26, %r22, %r25;
	add.s32 	%r27, %r24, %r26;
	mul.wide.s32 	%rd9, %r3, 4;
	add.s64 	%rd10, %rd1, %rd9;
	st.global.u32 	[%rd10], %r27;
	bra.uni 	$L__BB2_4;
$L__BB2_3:
	mul.wide.s32 	%rd11, %r3, 4;
	add.s64 	%rd12, %rd1, %rd11;
	mov.b32 	%r28, -1;
	st.global.u32 	[%rd12], %r28;
$L__BB2_4:
	ret;

}
	// .globl	_Z18calculateHistogramPiPf
.visible .entry _Z18calculateHistogramPiPf(
	.param .u64 .ptr .align 1 _Z18calculateHistogramPiPf_param_0,
	.param .u64 .ptr .align 1 _Z18calculateHistogramPiPf_param_1
)
{
	.reg .pred 	%p<3>;
	.reg .b32 	%r<12>;
	.reg .b32 	%f<2>;
	.reg .b64 	%rd<9>;

	ld.param.u64 	%rd1, [_Z18calculateHistogramPiPf_param_0];
	ld.param.u64 	%rd2, [_Z18calculateHistogramPiPf_param_1];
	mov.u32 	%r3, %ctaid.x;
	mov.u32 	%r4, %ntid.x;
	mov.u32 	%r5, %tid.x;
	mad.lo.s32 	%r6, %r3, %r4, %r5;
	mov.u32 	%r7, %ctaid.y;
	mov.u32 	%r8, %ntid.y;
	mov.u32 	%r9, %tid.y;
	mad.lo.s32 	%r10, %r7, %r8, %r9;
	mov.u32 	%r11, %nctaid.x;
	mad.lo.s32 	%r1, %r10, %r11, %r6;
	setp.gt.s32 	%p1, %r1, 1048575;
	@%p1 bra 	$L__BB3_3;
	cvta.to.global.u64 	%rd3, %rd1;
	mul.wide.s32 	%rd4, %r1, 4;
	add.s64 	%rd5, %rd3, %rd4;
	ld.global.u32 	%r2, [%rd5];
	setp.eq.s32 	%p2, %r2, -1;
	@%p2 bra 	$L__BB3_3;
	cvta.to.global.u64 	%rd6, %rd2;
	mul.wide.s32 	%rd7, %r2, 4;
	add.s64 	%rd8, %rd6, %rd7;
	atom.global.add.f32 	%f1, [%rd8], 0f3F800000;
$L__BB3_3:
	ret;

}
	// .globl	_Z12countLatticePbPi
.visible .entry _Z12countLatticePbPi(
	.param .u64 .ptr .align 1 _Z12countLatticePbPi_param_0,
	.param .u64 .ptr .align 1 _Z12countLatticePbPi_param_1
)
{
	.reg .pred 	%p<3>;
	.reg .b16 	%rs<2>;
	.reg .b32 	%r<6>;
	.reg .b64 	%rd<7>;

	ld.param.u64 	%rd1, [_Z12countLatticePbPi_param_0];
	ld.param.u64 	%rd2, [_Z12countLatticePbPi_param_1];
	mov.u32 	%r2, %ctaid.x;
	mov.u32 	%r3, %ntid.x;
	mov.u32 	%r4, %tid.x;
	mad.lo.s32 	%r1, %r2, %r3, %r4;
	setp.gt.s32 	%p1, %r1, 1048575;
	@%p1 bra 	$L__BB4_3;
	cvta.to.global.u64 	%rd3, %rd1;
	cvt.s64.s32 	%rd4, %r1;
	add.s64 	%rd5, %rd3, %rd4;
	ld.global.u8 	%rs1, [%rd5];
	setp.eq.s16 	%p2, %rs1, 0;
	@%p2 bra 	$L__BB4_3;
	cvta.to.global.u64 	%rd6, %rd2;
	atom.global.add.u32 	%r5, [%rd6], 1;
$L__BB4_3:
	ret;

}
	// .globl	_Z18normalizeHistogramPfPi
.visible .entry _Z18normalizeHistogramPfPi(
	.param .u64 .ptr .align 1 _Z18normalizeHistogramPfPi_param_0,
	.param .u64 .ptr .align 1 _Z18normalizeHistogramPfPi_param_1
)
{
	.reg .b32 	%r<7>;
	.reg .b32 	%f<5>;
	.reg .b64 	%rd<7>;

	ld.param.u64 	%rd1, [_Z18normalizeHistogramPfPi_param_0];
	ld.param.u64 	%rd2, [_Z18normalizeHistogramPfPi_param_1];
	cvta.to.global.u64 	%rd3, %rd2;
	cvta.to.global.u64 	%rd4, %rd1;
	mov.u32 	%r1, %ctaid.x;
	mov.u32 	%r2, %ntid.x;
	mov.u32 	%r3, %tid.x;
	mad.lo.s32 	%r4, %r1, %r2, %r3;
	mul.wide.s32 	%rd5, %r4, 4;
	add.s64 	%rd6, %rd4, %rd5;
	ld.global.f32 	%f1, [%rd6];
	ld.global.u32 	%r5, [%rd3];
	add.s32 	%r6, %r5, -1;
	cvt.rn.f32.s32 	%f2, %r6;
	mul.f32 	%f3, %f2, 0f35800000;
	div.rn.f32 	%f4, %f1, %f3;
	st.global.f32 	[%rd6], %f4;
	ret;

}
	// .globl	_Z19addToTotalHistogramPfS_
.visible .entry _Z19addToTotalHistogramPfS_(
	.param .u64 .ptr .align 1 _Z19addToTotalHistogramPfS__param_0,
	.param .u64 .ptr .align 1 _Z19addToTotalHistogramPfS__param_1
)
{
	.reg .b32 	%r<5>;
	.reg .b32 	%f<4>;
	.reg .b64 	%rd<8>;

	ld.param.u64 	%rd1, [_Z19addToTotalHistogramPfS__param_0];
	ld.param.u64 	%rd2, [_Z19addToTotalHistogramPfS__param_1];
	cvta.to.global.u64 	%rd3, %rd2;
	cvta.to.global.u64 	%rd4, %rd1;
	mov.u32 	%r1, %ctaid.x;
	mov.u32 	%r2, %ntid.x;
	mov.u32 	%r3, %tid.x;
	mad.lo.s32 	%r4, %r1, %r2, %r3;
	mul.wide.s32 	%rd5, %r4, 4;
	add.s64 	%rd6, %rd4, %rd5;
	ld.global.f32 	%f1, [%rd6];
	add.s64 	%rd7, %rd3, %rd5;
	ld.global.f32 	%f2, [%rd7];
	add.f32 	%f3, %f1, %f2;
	st.global.f32 	[%rd7], %f3;
	ret;

}
	// .globl	_Z21generateRandomNumbersPbPfP17curandStateXORWOW
.visible .entry _Z21generateRandomNumbersPbPfP17curandStateXORWOW(
	.param .u64 .ptr .align 1 _Z21generateRandomNumbersPbPfP17curandStateXORWOW_param_0,
	.param .u64 .ptr .align 1 _Z21generateRandomNumbersPbPfP17curandStateXORWOW_param_1,
	.param .u64 .ptr .align 1 _Z21generateRandomNumbersPbPfP17curandStateXORWOW_param_2
)
{
	.reg .pred 	%p<5>;
	.reg .b16 	%rs<2>;
	.reg .b32 	%r<28>;
	.reg .b32 	%f<3>;
	.reg .b64 	%rd<15>;

	ld.param.u64 	%rd2, [_Z21generateRandomNumbersPbPfP17curandStateXORWOW_param_0];
	ld.param.u64 	%rd4, [_Z21generateRandomNumbersPbPfP17curandStateXORWOW_param_1];
	ld.param.u64 	%rd3, [_Z21generateRandomNumbersPbPfP17curandStateXORWOW_param_2];
	cvta.to.global.u64 	%rd1, %rd4;
	mov.u32 	%r4, %ctaid.x;
	mov.u32 	%r5, %ntid.x;
	mov.u32 	%r6, %tid.x;
	mad.lo.s32 	%r1, %r4, %r5, %r6;
	mov.u32 	%r7, %ctaid.y;
	mov.u32 	%r8, %ntid.y;
	mov.u32 	%r9, %tid.y;
	mad.lo.s32 	%r10, %r7, %r8, %r9;
	setp.gt.s32 	%p1, %r1, 1023;
	setp.gt.u32 	%p2, %r10, 1023;
	or.pred  	%p3, %p1, %p2;
	@%p3 bra 	$L__BB7_4;
	cvta.to.global.u64 	%rd5, %rd2;
	shl.b32 	%r11, %r1, 10;
	add.s32 	%r3, %r11, %r10;
	cvt.s64.s32 	%rd6, %r3;
	add.s64 	%rd7, %rd5, %rd6;
	ld.global.u8 	%rs1, [%rd7];
	setp.eq.s16 	%p4, %rs1, 0;
	@%p4 bra 	$L__BB7_3;
	cvta.to.global.u64 	%rd8, %rd3;
	mul.wide.s32 	%rd9, %r3, 48;
	add.s64 	%rd10, %rd8, %rd9;
	ld.global.v2.u32 	{%r12, %r13}, [%rd10];
	shr.u32 	%r14, %r13, 2;
	xor.b32  	%r15, %r14, %r13;
	ld.global.v2.u32 	{%r16, %r17}, [%rd10+8];
	ld.global.v2.u32 	{%r18, %r19}, [%rd10+16];
	st.global.v2.u32 	[%rd10+8], {%r17, %r18};
	shl.b32 	%r20, %r19, 4;
	shl.b32 	%r21, %r15, 1;
	xor.b32  	%r22, %r21, %r20;
	xor.b32  	%r23, %r22, %r15;
	xor.b32  	%r24, %r23, %r19;
	st.global.v2.u32 	[%rd10+16], {%r19, %r24};
	add.s32 	%r25, %r12, 362437;
	st.global.v2.u32 	[%rd10], {%r25, %r16};
	add.s32 	%r26, %r24, %r25;
	cvt.rn.f32.u32 	%f1, %r26;
	fma.rn.f32 	%f2, %f1, 0f2F800000, 0f2F000000;
	mul.wide.s32 	%rd11, %r3, 4;
	add.s64 	%rd12, %rd1, %rd11;
	st.global.f32 	[%rd12], %f2;
	bra.uni 	$L__BB7_4;
$L__BB7_3:
	mul.wide.s32 	%rd13, %r3, 4;
	add.s64 	%rd14, %rd1, %rd13;
	mov.b32 	%r27, -1082130432;
	st.global.u32 	[%rd14], %r27;
$L__BB7_4:
	ret;

}
	// .globl	_Z12findMaxIndexPKfPi
.visible .entry _Z12findMaxIndexPKfPi(
	.param .u64 .ptr .align 1 _Z12findMaxIndexPKfPi_param_0,
	.param .u64 .ptr .align 1 _Z12findMaxIndexPKfPi_param_1
)
{
	.reg .pred 	%p<27>;
	.reg .b32 	%r<114>;
	.reg .b32 	%f<45>;
	.reg .b64 	%rd<45>;
	// demoted variable
	.shared .align 4 .u32 _ZZ12findMaxIndexPKfPiE10last_block;
	ld.param.u64 	%rd6, [_Z12findMaxIndexPKfPi_param_0];
	ld.param.u64 	%rd7, [_Z12findMaxIndexPKfPi_param_1];
	mov.u32 	%r113, %ntid.x;
	mov.u32 	%r2, %tid.x;
	mov.u32 	%r3, %ctaid.x;
	mad.lo.s32 	%r93, %r113, %r3, %r2;
	mov.b32 	%r62, 0;
	st.volatile.shared.u32 	[_ZZ12findMaxIndexPKfPiE10last_block], %r62;
	setp.gt.s32 	%p1, %r93, 1048575;
	mov.b32 	%r94, -1;
	mov.f32 	%f34, 0fFF7FFFFF;
	@%p1 bra 	$L__BB8_3;
	mov.u32 	%r64, %nctaid.x;
	mul.lo.s32 	%r5, %r113, %r64;
	cvta.to.global.u64 	%rd1, %rd6;
	mov.f32 	%f34, 0fFF7FFFFF;
	mov.b32 	%r94, -1;
$L__BB8_2:
	mul.wide.s32 	%rd8, %r93, 4;
	add.s64 	%rd9, %rd1, %rd8;
	ld.global.f32 	%f21, [%rd9];
	setp.gt.f32 	%p2, %f21, %f34;
	selp.f32 	%f34, %f21, %f34, %p2;
	selp.b32 	%r94, %r93, %r94, %p2;
	add.s32 	%r93, %r93, %r5;
	setp.lt.s32 	%p3, %r93, 1048576;
	@%p3 bra 	$L__BB8_2;
$L__BB8_3:
	shl.b32 	%r65, %r113, 2;
	mov.u32 	%r66, shared_memory;
	add.s32 	%r11, %r66, %r65;
	shl.b32 	%r67, %r2, 2;
	add.s32 	%r12, %r66, %r67;
	st.volatile.shared.f32 	[%r12], %f34;
	add.s32 	%r13, %r11, %r67;
	st.volatile.shared.u32 	[%r13], %r94;
	bar.sync 	0;
	setp.lt.u32 	%p4, %r113, 2;
	@%p4 bra 	$L__BB8_9;
	mov.u32 	%r95, %r113;
$L__BB8_5:
	mov.u32 	%r14, %r95;
	shr.u32 	%r95, %r14, 1;
	setp.ge.u32 	%p5, %r2, %r95;
	@%p5 bra 	$L__BB8_8;
	ld.volatile.shared.f32 	%f22, [%r12];
	shl.b32 	%r16, %r95, 2;
	add.s32 	%r17, %r12, %r16;
	ld.volatile.shared.f32 	%f23, [%r17];
	setp.geu.f32 	%p6, %f22, %f23;
	@%p6 bra 	$L__BB8_8;
	ld.volatile.shared.f32 	%f24, [%r17];
	st.volatile.shared.f32 	[%r12], %f24;
	add.s32 	%r68, %r13, %r16;
	ld.volatile.shared.u32 	%r69, [%r68];
	st.volatile.shared.u32 	[%r13], %r69;
$L__BB8_8:
	bar.sync 	0;
	setp.gt.u32 	%p7, %r14, 3;
	@%p7 bra 	$L__BB8_5;
$L__BB8_9:
	setp.ne.s32 	%p8, %r2, 0;
	@%p8 bra 	$L__BB8_12;
	ld.volatile.shared.f32 	%f25, [shared_memory];
	mul.wide.u32 	%rd10, %r3, 4;
	mov.u64 	%rd11, blk_vals;
	add.s64 	%rd12, %rd11, %rd10;
	st.global.f32 	[%rd12], %f25;
	ld.volatile.shared.u32 	%r70, [%r11];
	mov.u64 	%rd13, blk_idxs;
	add.s64 	%rd14, %rd13, %rd10;
	st.global.u32 	[%rd14], %r70;
	atom.global.add.u32 	%r71, [blk_num], 1;
	mov.u32 	%r72, %nctaid.x;
	add.s32 	%r73, %r72, -1;
	setp.ne.s32 	%p9, %r71, %r73;
	@%p9 bra 	$L__BB8_12;
	mov.b32 	%r74, 1;
	st.volatile.shared.u32 	[_ZZ12findMaxIndexPKfPiE10last_block], %r74;
$L__BB8_12:
	bar.sync 	0;
	ld.volatile.shared.u32 	%r75, [_ZZ12findMaxIndexPKfPiE10last_block];
	setp.eq.s32 	%p10, %r75, 0;
	@%p10 bra 	$L__BB8_37;
	mov.u32 	%r18, %nctaid.x;
	setp.ge.u32 	%p11, %r2, %r18;
	mov.b32 	%r102, -1;
	mov.f32 	%f36, 0fFF7FFFFF;
	@%p11 bra 	$L__BB8_30;
	add.s32 	%r97, %r2, %r113;
	max.u32 	%r79, %r18, %r97;
	setp.lt.u32 	%p12, %r97, %r18;
	selp.u32 	%r80, 1, 0, %p12;
	add.s32 	%r81, %r97, %r80;
	sub.s32 	%r82, %r79, %r81;
	div.u32 	%r83, %r82, %r113;
	add.s32 	%r84, %r83, %r80;
	add.s32 	%r20, %r84, 1;
	and.b32  	%r21, %r20, 3;
	setp.lt.u32 	%p13, %r84, 3;
	mov.f32 	%f36, 0fFF7FFFFF;
	mov.b32 	%r102, -1;
	mov.u32 	%r108, %r2;
	@%p13 bra 	$L__BB8_25;
	shl.b32 	%r86, %r113, 1;
	add.s32 	%r99, %r2, %r86;
	mad.lo.s32 	%r98, %r113, 3, %r2;
	and.b32  	%r87, %r20, -4;
	neg.s32 	%r96, %r87;
	mov.f32 	%f36, 0fFF7FFFFF;
	mov.b32 	%r102, -1;
	mov.u64 	%rd16, blk_vals;
	mov.u64 	%rd19, blk_idxs;
	mov.u32 	%r108, %r2;
$L__BB8_16:
	mul.wide.u32 	%rd15, %r108, 4;
	add.s64 	%rd17, %rd16, %rd15;
	ld.global.f32 	%f5, [%rd17];
	setp.leu.f32 	%p14, %f5, %f36;
	@%p14 bra 	$L__BB8_18;
	add.s64 	%rd20, %rd19, %rd15;
	ld.global.u32 	%r102, [%rd20];
	mov.f32 	%f36, %f5;
$L__BB8_18:
	mul.wide.u32 	%rd21, %r97, 4;
	add.s64 	%rd23, %rd16, %rd21;
	ld.global.f32 	%f7, [%rd23];
	setp.leu.f32 	%p15, %f7, %f36;
	@%p15 bra 	$L__BB8_20;
	add.s64 	%rd26, %rd19, %rd21;
	ld.global.u32 	%r102, [%rd26];
	mov.f32 	%f36, %f7;
$L__BB8_20:
	add.s32 	%r36, %r108, %r113;
	mul.wide.u32 	%rd27, %r99, 4;
	add.s64 	%rd29, %rd16, %rd27;
	ld.global.f32 	%f9, [%rd29];
	setp.leu.f32 	%p16, %f9, %f36;
	@%p16 bra 	$L__BB8_22;
	add.s64 	%rd32, %rd19, %rd27;
	ld.global.u32 	%r102, [%rd32];
	mov.f32 	%f36, %f9;
$L__BB8_22:
	add.s32 	%r39, %r36, %r113;
	mul.wide.u32 	%rd33, %r98, 4;
	add.s64 	%rd35, %rd16, %rd33;
	ld.global.f32 	%f11, [%rd35];
	setp.leu.f32 	%p17, %f11, %f36;
	@%p17 bra 	$L__BB8_24;
	add.s64 	%rd38, %rd19, %rd33;
	ld.global.u32 	%r102, [%rd38];
	mov.f32 	%f36, %f11;
$L__BB8_24:
	add.s32 	%r88, %r39, %r113;
	add.s32 	%r108, %r88, %r113;
	add.s32 	%r99, %r99, %r65;
	add.s32 	%r98, %r98, %r65;
	add.s32 	%r97, %r97, %r65;
	add.s32 	%r96, %r96, 4;
	setp.ne.s32 	%p18, %r96, 0;
	@%p18 bra 	$L__BB8_16;
$L__BB8_25:
	setp.eq.s32 	%p19, %r21, 0;
	@%p19 bra 	$L__BB8_30;
	mul.wide.u32 	%rd44, %r108, 4;
	mul.wide.u32 	%rd3, %r113, 4;
	neg.s32 	%r109, %r21;
	mov.u64 	%rd39, blk_vals;
	mov.u64 	%rd41, blk_idxs;
$L__BB8_27:
	.pragma "nounroll";
	add.s64 	%rd40, %rd39, %rd44;
	ld.global.f32 	%f16, [%rd40];
	setp.leu.f32 	%p20, %f16, %f36;
	@%p20 bra 	$L__BB8_29;
	add.s64 	%rd42, %rd41, %rd44;
	ld.global.u32 	%r102, [%rd42];
	mov.f32 	%f36, %f16;
$L__BB8_29:
	add.s64 	%rd44, %rd44, %rd3;
	add.s32 	%r109, %r109, 1;
	setp.ne.s32 	%p21, %r109, 0;
	@%p21 bra 	$L__BB8_27;
$L__BB8_30:
	setp.lt.u32 	%p22, %r113, 2;
	st.volatile.shared.f32 	[%r12], %f36;
	st.volatile.shared.u32 	[%r13], %r102;
	bar.sync 	0;
	@%p22 bra 	$L__BB8_35;
$L__BB8_31:
	mov.u32 	%r57, %r113;
	shr.u32 	%r113, %r57, 1;
	setp.ge.u32 	%p23, %r2, %r113;
	@%p23 bra 	$L__BB8_34;
	ld.volatile.shared.f32 	%f30, [%r12];
	shl.b32 	%r59, %r113, 2;
	add.s32 	%r60, %r12, %r59;
	ld.volatile.shared.f32 	%f31, [%r60];
	setp.geu.f32 	%p24, %f30, %f31;
	@%p24 bra 	$L__BB8_34;
	ld.volatile.shared.f32 	%f32, [%r60];
	st.volatile.shared.f32 	[%r12], %f32;
	add.s32 	%r89, %r13, %r59;
	ld.volatile.shared.u32 	%r90, [%r89];
	st.volatile.shared.u32 	[%r13], %r90;
$L__BB8_34:
	bar.sync 	0;
	setp.gt.u32 	%p25, %r57, 3;
	@%p25 bra 	$L__BB8_31;
$L__BB8_35:
	setp.ne.s32 	%p26, %r2, 0;
	@%p26 bra 	$L__BB8_37;
	ld.volatile.shared.u32 	%r91, [%r11];
	cvta.to.global.u64 	%rd43, %rd7;
	st.global.u32 	[%rd43], %r91;
$L__BB8_37:
	ret;

}
.func  (.param .b64 func_retval0) __internal_accurate_pow(
	.param .b64 __internal_accurate_pow_param_0,
	.param .b64 __internal_accurate_pow_param_1
)
{
	.reg .pred 	%p<8>;
	.reg .b32 	%r<49>;
	.reg .b32 	%f<3>;
	.reg .b64 	%fd<109>;

	ld.param.f64 	%fd10, [__internal_accurate_pow_param_0];
	ld.param.f64 	%fd11, [__internal_accurate_pow_param_1];
	{
	.reg .b32 %temp; 
	mov.b64 	{%temp, %r46}, %fd10;
	}
	{
	.reg .b32 %temp; 
	mov.b64 	{%r45, %temp}, %fd10;
	}
	shr.u32 	%r47, %r46, 20;
	setp.gt.u32 	%p1, %r46, 1048575;
	@%p1 bra 	$L__BB9_2;
	mul.f64 	%fd12, %fd10, 0d4350000000000000;
	{
	.reg .b32 %temp; 
	mov.b64 	{%temp, %r46}, %fd12;
	}
	{
	.reg .b32 %temp; 
	mov.b64 	{%r45, %temp}, %fd12;
	}
	shr.u32 	%r16, %r46, 20;
	add.s32 	%r47, %r16, -54;
$L__BB9_2:
	add.s32 	%r48, %r47, -1023;
	and.b32  	%r17, %r46, -2146435073;
	or.b32  	%r18, %r17, 1072693248;
	mov.b64 	%fd107, {%r45, %r18};
	setp.lt.u32 	%p2, %r18, 1073127583;
	@%p2 bra 	$L__BB9_4;
	{
	.reg .b32 %temp; 
	mov.b64 	{%r19, %temp}, %fd107;
	}
	{
	.reg .b32 %temp; 
	mov.b64 	{%temp, %r20}, %fd107;
	}
	add.s32 	%r21, %r20, -1048576;
	mov.b64 	%fd107, {%r19, %r21};
	add.s32 	%r48, %r47, -1022;
$L__BB9_4:
	add.f64 	%fd13, %fd107, 0dBFF0000000000000;
	add.f64 	%fd14, %fd107, 0d3FF0000000000000;
	rcp.approx.ftz.f64 	%fd15, %fd14;
	neg.f64 	%fd16, %fd14;
	fma.rn.f64 	%fd17, %fd16, %fd15, 0d3FF0000000000000;
	fma.rn.f64 	%fd18, %fd17, %fd17, %fd17;
	fma.rn.f64 	%fd19, %fd18, %fd15, %fd15;
	mul.f64 	%fd20, %fd13, %fd19;
	fma.rn.f64 	%fd21, %fd13, %fd19, %fd20;
	mul.f64 	%fd22, %fd21, %fd21;
	fma.rn.f64 	%fd23, %fd22, 0d3EB0F5FF7D2CAFE2, 0d3ED0F5D241AD3B5A;
	fma.rn.f64 	%fd24, %fd23, %fd22, 0d3EF3B20A75488A3F;
	fma.rn.f64 	%fd25, %fd24, %fd22, 0d3F1745CDE4FAECD5;
	fma.rn.f64 	%fd26, %fd25, %fd22, 0d3F3C71C7258A578B;
	fma.rn.f64 	%fd27, %fd26, %fd22, 0d3F6249249242B910;
	fma.rn.f64 	%fd28, %fd27, %fd22, 0d3F89999999999DFB;
	sub.f64 	%fd29, %fd13, %fd21;
	add.f64 	%fd30, %fd29, %fd29;
	neg.f64 	%fd31, %fd21;
	fma.rn.f64 	%fd32, %fd31, %fd13, %fd30;
	mul.f64 	%fd33, %fd19, %fd32;
	fma.rn.f64 	%fd34, %fd22, %fd28, 0d3FB5555555555555;
	mov.f64 	%fd35, 0d3FB5555555555555;
	sub.f64 	%fd36, %fd35, %fd34;
	fma.rn.f64 	%fd37, %fd22, %fd28, %fd36;
	add.f64 	%fd38, %fd37, 0dBC46A4CB00B9E7B0;
	add.f64 	%fd39, %fd34, %fd38;
	sub.f64 	%fd40, %fd34, %fd39;
	add.f64 	%fd41, %fd38, %fd40;
	mul.rn.f64 	%fd42, %fd21, %fd21;
	neg.f64 	%fd43, %fd42;
	fma.rn.f64 	%fd44, %fd21, %fd21, %fd43;
	{
	.reg .b32 %temp; 
	mov.b64 	{%r22, %temp}, %fd33;
	}
	{
	.reg .b32 %temp; 
	mov.b64 	{%temp, %r23}, %fd33;
	}
	add.s32 	%r24, %r23, 1048576;
	mov.b64 	%fd45, {%r22, %r24};
	fma.rn.f64 	%fd46, %fd21, %fd45, %fd44;
	mul.rn.f64 	%fd47, %fd42, %fd21;
	neg.f64 	%fd48, %fd47;
	fma.rn.f64 	%fd49, %fd42, %fd21, %fd48;
	fma.rn.f64 	%fd50, %fd42, %fd33, %fd49;
	fma.rn.f64 	%fd51, %fd46, %fd21, %fd50;
	mul.rn.f64 	%fd52, %fd39, %fd47;
	neg.f64 	%fd53, %fd52;
	fma.rn.f64 	%fd54, %fd39, %fd47, %fd53;
	fma.rn.f64 	%fd55, %fd39, %fd51, %fd54;
	fma.rn.f64 	%fd56, %fd41, %fd47, %fd55;
	add.f64 	%fd57, %fd52, %fd56;
	sub.f64 	%fd58, %fd52, %fd57;
	add.f64 	%fd59, %fd56, %fd58;
	add.f64 	%fd60, %fd21, %fd57;
	sub.f64 	%fd61, %fd21, %fd60;
	add.f64 	%fd62, %fd57, %fd61;
	add.f64 	%fd63, %fd59, %fd62;
	add.f64 	%fd64, %fd33, %fd63;
	add.f64 	%fd65, %fd60, %fd64;
	sub.f64 	%fd66, %fd60, %fd65;
	add.f64 	%fd67, %fd64, %fd66;
	xor.b32  	%r25, %r48, -2147483648;
	mov.b32 	%r26, 1127219200;
	mov.b64 	%fd68, {%r25, %r26};
	mov.b32 	%r27, -2147483648;
	mov.b64 	%fd69, {%r27, %r26};
	sub.f64 	%fd70, %fd68, %fd69;
	fma.rn.f64 	%fd71, %fd70, 0d3FE62E42FEFA39EF, %fd65;
	fma.rn.f64 	%fd72, %fd70, 0dBFE62E42FEFA39EF, %fd71;
	sub.f64 	%fd73, %fd72, %fd65;
	sub.f64 	%fd74, %fd67, %fd73;
	fma.rn.f64 	%fd75, %fd70, 0d3C7ABC9E3B39803F, %fd74;
	add.f64 	%fd76, %fd71, %fd75;
	sub.f64 	%fd77, %fd71, %fd76;
	add.f64 	%fd78, %fd75, %fd77;
	{
	.reg .b32 %temp; 
	mov.b64 	{%temp, %r28}, %fd11;
	}
	{
	.reg .b32 %temp; 
	mov.b64 	{%r29, %temp}, %fd11;
	}
	shl.b32 	%r30, %r28, 1;
	setp.gt.u32 	%p3, %r30, -33554433;
	and.b32  	%r31, %r28, -15728641;
	selp.b32 	%r32, %r31, %r28, %p3;
	mov.b64 	%fd79, {%r29, %r32};
	mul.rn.f64 	%fd80, %fd76, %fd79;
	neg.f64 	%fd81, %fd80;
	fma.rn.f64 	%fd82, %fd76, %fd79, %fd81;
	fma.rn.f64 	%fd83, %fd78, %fd79, %fd82;
	add.f64 	%fd4, %fd80, %fd83;
	sub.f64 	%fd84, %fd80, %fd4;
	add.f64 	%fd5, %fd83, %fd84;
	fma.rn.f64 	%fd85, %fd4, 0d3FF71547652B82FE, 0d4338000000000000;
	{
	.reg .b32 %temp; 
	mov.b64 	{%r13, %temp}, %fd85;
	}
	mov.f64 	%fd86, 0dC338000000000000;
	add.rn.f64 	%fd87, %fd85, %fd86;
	fma.rn.f64 	%fd88, %fd87, 0dBFE62E42FEFA39EF, %fd4;
	fma.rn.f64 	%fd89, %fd87, 0dBC7ABC9E3B39803F, %fd88;
	fma.rn.f64 	%fd90, %fd89, 0d3E5ADE1569CE2BDF, 0d3E928AF3FCA213EA;
	fma.rn.f64 	%fd91, %fd90, %fd89, 0d3EC71DEE62401315;
	fma.rn.f64 	%fd92, %fd91, %fd89, 0d3EFA01997C89EB71;
	fma.rn.f64 	%fd93, %fd92, %fd89, 0d3F2A01A014761F65;
	fma.rn.f64 	%fd94, %fd93, %fd89, 0d3F56C16C1852B7AF;
	fma.rn.f64 	%fd95, %fd94, %fd89, 0d3F81111111122322;
	fma.rn.f64 	%fd96, %fd95, %fd89, 0d3FA55555555502A1;
	fma.rn.f64 	%fd97, %fd96, %fd89, 0d3FC5555555555511;
	fma.rn.f64 	%fd98, %fd97, %fd89, 0d3FE000000000000B;
	fma.rn.f64 	%fd99, %fd98, %fd89, 0d3FF0000000000000;
	fma.rn.f64 	%fd100, %fd99, %fd89, 0d3FF0000000000000;
	{
	.reg .b32 %temp; 
	mov.b64 	{%r14, %temp}, %fd100;
	}
	{
	.reg .b32 %temp; 
	mov.b64 	{%temp, %r15}, %fd100;
	}
	shl.b32 	%r33, %r13, 20;
	add.s32 	%r34, %r33, %r15;
	mov.b64 	%fd108, {%r14, %r34};
	{
	.reg .b32 %temp; 
	mov.b64 	{%temp, %r35}, %fd4;
	}
	mov.b32 	%f2, %r35;
	abs.f32 	%f1, %f2;
	setp.lt.f32 	%p4, %f1, 0f4086232B;
	@%p4 bra 	$L__BB9_7;
	setp.lt.f64 	%p5, %fd4, 0d0000000000000000;
	add.f64 	%fd101, %fd4, 0d7FF0000000000000;
	selp.f64 	%fd108, 0d0000000000000000, %fd101, %p5;
	setp.geu.f32 	%p6, %f1, 0f40874800;
	@%p6 bra 	$L__BB9_7;
	shr.u32 	%r36, %r13, 31;
	add.s32 	%r37, %r13, %r36;
	shr.s32 	%r38, %r37, 1;
	shl.b32 	%r39, %r38, 20;
	add.s32 	%r40, %r15, %r39;
	mov.b64 	%fd102, {%r14, %r40};
	sub.s32 	%r41, %r13, %r38;
	shl.b32 	%r42, %r41, 20;
	add.s32 	%r43, %r42, 1072693248;
	mov.b32 	%r44, 0;
	mov.b64 	%fd103, {%r44, %r43};
	mul.f64 	%fd108, %fd103, %fd102;
$L__BB9_7:
	abs.f64 	%fd104, %fd108;
	setp.eq.f64 	%p7, %fd104, 0d7FF0000000000000;
	fma.rn.f64 	%fd105, %fd108, %fd5, %fd108;
	selp.f64 	%fd106, %fd108, %fd105, %p7;
	st.param.f64 	[func_retval0], %fd106;
	ret;

}


// ===== COMPILED SASS (sm_100) =====

	.target	sm_100

	.elftype	@"ET_EXEC"


//--------------------- .note.nv.tkinfo           --------------------------
	.section	.note.nv.tkinfo,"",@"SHT_NOTE"
	.sectionflags	@"SHF_NOTE_NV_TKINFO"
	.tkinfo
        /*0018*/ 	.word	0x00000002
        /*0030*/ 	.string	""
        /*0030*/ 	.string	"ptxas"
        /*0030*/ 	.string	"Cuda compilation tools, release 13.0, V13.0.88"
        /*0030*/ 	.string	"Build cuda_13.0.r13.0/compiler.36424714_0"
        /*0030*/ 	.string	"-arch sm_100 -m 64 "



//--------------------- .note.nv.cuinfo           --------------------------
	.section	.note.nv.cuinfo,"",@"SHT_NOTE"
	.sectionflags	@"SHF_NOTE_NV_CUINFO"
        /*0018*/ 	.short	0x0002
        /*001a*/ 	.short	0x0064
        /*001c*/ 	.short	0x0082
	.zero		2


//--------------------- .nv.info                  --------------------------
	.section	.nv.info,"",@"SHT_CUDA_INFO"
	.align	4


	//----- nvinfo : EIATTR_REGCOUNT
	.align		4
        /*0000*/ 	.byte	0x04, 0x2f
        /*0002*/ 	.short	(.L_13 - .L_12)
	.align		4
.L_12:
        /*0004*/ 	.word	index@(_Z10initCurandP17curandStateXORWOWy)
        /*0008*/ 	.word	0x0000001f


	//----- nvinfo : EIATTR_FRAME_SIZE
	.align		4
.L_13:
        /*000c*/ 	.byte	0x04, 0x11
        /*000e*/ 	.short	(.L_15 - .L_14)
	.align		4
.L_14:
        /*0010*/ 	.word	index@(_Z10initCurandP17curandStateXORWOWy)
        /*0014*/ 	.word	0x00000000


	//----- nvinfo : EIATTR_REGCOUNT
	.align		4
.L_15:
        /*0018*/ 	.byte	0x04, 0x2f
        /*001a*/ 	.short	(.L_17 - .L_16)
	.align		4
.L_16:
        /*001c*/ 	.word	index@(_Z12updateKernelPbS_dP17curandStateXORWOW)
        /*0020*/ 	.word	0x0000002a


	//----- nvinfo : EIATTR_FRAME_SIZE
	.align		4
.L_17:
        /*0024*/ 	.byte	0x04, 0x11
        /*0026*/ 	.short	(.L_19 - .L_18)
	.align		4
.L_18:
        /*0028*/ 	.word	index@($_Z12updateKernelPbS_dP17curandStateXORWOW$__internal_accurate_pow)
        /*002c*/ 	.word	0x00000000


	//----- nvinfo : EIATTR_FRAME_SIZE
	.align		4
.L_19:
        /*0030*/ 	.byte	0x04, 0x11
        /*0032*/ 	.short	(.L_21 - .L_20)
	.align		4
.L_20:
        /*0034*/ 	.word	index@(_Z12updateKernelPbS_dP17curandStateXORWOW)
        /*0038*/ 	.word	0x00000000


	//----- nvinfo : EIATTR_REGCOUNT
	.align		4
.L_21:
        /*003c*/ 	.byte	0x04, 0x2f
        /*003e*/ 	.short	(.L_23 - .L_22)
	.align		4
.L_22:
        /*0040*/ 	.word	index@(_Z18calculateDistancesPbPiS0_)
        /*0044*/ 	.word	0x0000000e


	//----- nvinfo : EIATTR_FRAME_SIZE
	.align		4
.L_23:
        /*0048*/ 	.byte	0x04, 0x11
        /*004a*/ 	.short	(.L_25 - .L_24)
	.align		4
.L_24:
        /*004c*/ 	.word	index@(_Z18calculateDistancesPbPiS0_)
        /*0050*/ 	.word	0x00000000


	//----- nvinfo : EIATTR_REGCOUNT
	.align		4
.L_25:
        /*0054*/ 	.byte	0x04, 0x2f
        /*0056*/ 	.short	(.L_27 - .L_26)
	.align		4
.L_26:
        /*0058*/ 	.word	index@(_Z18calculateHistogramPiPf)
        /*005c*/ 	.word	0x0000000a


	//----- nvinfo : EIATTR_FRAME_SIZE
	.align		4
.L_27:
        /*0060*/ 	.byte	0x04, 0x11
        /*0062*/ 	.short	(.L_29 - .L_28)
	.align		4
.L_28:
        /*0064*/ 	.word	index@(_Z18calculateHistogramPiPf)
        /*0068*/ 	.word	0x00000000


	//----- nvinfo : EIATTR_REGCOUNT
	.align		4
.L_29:
        /*006c*/ 	.byte	0x04, 0x2f
        /*006e*/ 	.short	(.L_31 - .L_30)
	.align		4
.L_30:
        /*0070*/ 	.word	index@(_Z12countLatticePbPi)
        /*0074*/ 	.word	0x00000008


	//----- nvinfo : EIATTR_FRAME_SIZE
	.align		4
.L_31:
        /*0078*/ 	.byte	0x04, 0x11
        /*007a*/ 	.short	(.L_33 - .L_32)
	.align		4
.L_32:
        /*007c*/ 	.word	index@(_Z12countLatticePbPi)
        /*0080*/ 	.word	0x00000000


	//----- nvinfo : EIATTR_REGCOUNT
	.align		4
.L_33:
        /*0084*/ 	.byte	0x04, 0x2f
        /*0086*/ 	.short	(.L_35 - .L_34)
	.align		4
.L_34:
        /*0088*/ 	.word	index@(_Z18normalizeHistogramPfPi)
        /*008c*/ 	.word	0x00000010


	//----- nvinfo : EIATTR_FRAME_SIZE
	.align		4
.L_35:
        /*0090*/ 	.byte	0x04, 0x11
        /*0092*/ 	.short	(.L_37 - .L_36)
	.align		4
.L_36:
        /*0094*/ 	.word	index@($__internal_0_$__cuda_sm3x_div_rn_noftz_f32_slowpath)
        /*0098*/ 	.word	0x00000000


	//----- nvinfo : EIATTR_FRAME_SIZE
	.align		4
.L_37:
        /*009c*/ 	.byte	0x04, 0x11
        /*009e*/ 	.short	(.L_39 - .L_38)
	.align		4
.L_38:
        /*00a0*/ 	.word	index@(_Z18normalizeHistogramPfPi)
        /*00a4*/ 	.word	0x00000000


	//----- nvinfo : EIATTR_REGCOUNT
	.align		4
.L_39:
        /*00a8*/ 	.byte	0x04, 0x2f
        /*00aa*/ 	.short	(.L_41 - .L_40)
	.align		4
.L_40:
        /*00ac*/ 	.word	index@(_Z19addToTotalHistogramPfS_)
        /*00b0*/ 	.word	0x0000000a


	//----- nvinfo : EIATTR_FRAME_SIZE
	.align		4
.L_41:
        /*00b4*/ 	.byte	0x04, 0x11
        /*00b6*/ 	.short	(.L_43 - .L_42)
	.align		4
.L_42:
        /*00b8*/ 	.word	index@(_Z19addToTotalHistogramPfS_)
        /*00bc*/ 	.word	0x00000000


	//----- nvinfo : EIATTR_REGCOUNT
	.align		4
.L_43:
        /*00c0*/ 	.byte	0x04, 0x2f
        /*00c2*/ 	.short	(.L_45 - .L_44)
	.align		4
.L_44:
        /*00c4*/ 	.word	index@(_Z21generateRandomNumbersPbPfP17curandStateXORWOW)
        /*00c8*/ 	.word	0x00000016


	//----- nvinfo : EIATTR_FRAME_SIZE
	.align		4
.L_45:
        /*00cc*/ 	.byte	0x04, 0x11
        /*00ce*/ 	.short	(.L_47 - .L_46)
	.align		4
.L_46:
        /*00d0*/ 	.word	index@(_Z21generateRandomNumbersPbPfP17curandStateXORWOW)
        /*00d4*/ 	.word	0x00000000


	//----- nvinfo : EIATTR_REGCOUNT
	.align		4
.L_47:
        /*00d8*/ 	.byte	0x04, 0x2f
        /*00da*/ 	.short	(.L_49 - .L_48)
	.align		4
.L_48:
        /*00dc*/ 	.word	index@(_Z12findMaxIndexPKfPi)
        /*00e0*/ 	.word	0x00000020


	//----- nvinfo : EIATTR_FRAME_SIZE
	.align		4
.L_49:
        /*00e4*/ 	.byte	0x04, 0x11
        /*00e6*/ 	.short	(.L_51 - .L_50)
	.align		4
.L_50:
        /*00e8*/ 	.word	index@(_Z12findMaxIndexPKfPi)
        /*00ec*/ 	.word	0x00000000


	//----- nvinfo : EIATTR_MIN_STACK_SIZE
	.align		4
.L_51:
        /*00f0*/ 	.byte	0x04, 0x12
        /*00f2*/ 	.short	(.L_53 - .L_52)
	.align		4
.L_52:
        /*00f4*/ 	.word	index@(_Z12findMaxIndexPKfPi)
        /*00f8*/ 	.word	0x00000000


	//----- nvinfo : EIATTR_MIN_STACK_SIZE
	.align		4
.L_53:
        /*00fc*/ 	.byte	0x04, 0x12
        /*00fe*/ 	.short	(.L_55 - .L_54)
	.align		4
.L_54:
        /*0100*/ 	.word	index@(_Z21generateRandomNumbersPbPfP17curandStateXORWOW)
        /*0104*/ 	.word	0x00000000


	//----- nvinfo : EIATTR_MIN_STACK_SIZE
	.align		4
.L_55:
        /*0108*/ 	.byte	0x04, 0x12
        /*010a*/ 	.short	(.L_57 - .L_56)
	.align		4
.L_56:
        /*010c*/ 	.word	index@(_Z19addToTotalHistogramPfS_)
        /*0110*/ 	.word	0x00000000


	//----- nvinfo : EIATTR_MIN_STACK_SIZE
	.align		4
.L_57:
        /*0114*/ 	.byte	0x04, 0x12
        /*0116*/ 	.short	(.L_59 - .L_58)
	.align		4
.L_58:
        /*0118*/ 	.word	index@(_Z18normalizeHistogramPfPi)
        /*011c*/ 	.word	0x00000000


	//----- nvinfo : EIATTR_MIN_STACK_SIZE
	.align		4
.L_59:
        /*0120*/ 	.byte	0x04, 0x12
        /*0122*/ 	.short	(.L_61 - .L_60)
	.align		4
.L_60:
        /*0124*/ 	.word	index@(_Z12countLatticePbPi)
        /*0128*/ 	.word	0x00000000


	//----- nvinfo : EIATTR_MIN_STACK_SIZE
	.align		4
.L_61:
        /*012c*/ 	.byte	0x04, 0x12
        /*012e*/ 	.short	(.L_63 - .L_62)
	.align		4
.L_62:
        /*0130*/ 	.word	index@(_Z18calculateHistogramPiPf)
        /*0134*/ 	.word	0x00000000


	//----- nvinfo : EIATTR_MIN_STACK_SIZE
	.align		4
.L_63:
        /*0138*/ 	.byte	0x04, 0x12
        /*013a*/ 	.short	(.L_65 - .L_64)
	.align		4
.L_64:
        /*013c*/ 	.word	index@(_Z18calculateDistancesPbPiS0_)
        /*0140*/ 	.word	0x00000000


	//----- nvinfo : EIATTR_MIN_STACK_SIZE
	.align		4
.L_65:
        /*0144*/ 	.byte	0x04, 0x12
        /*0146*/ 	.short	(.L_67 - .L_66)
	.align		4
.L_66:
        /*0148*/ 	.word	index@(_Z12updateKernelPbS_dP17curandStateXORWOW)
        /*014c*/ 	.word	0x00000000


	//----- nvinfo : EIATTR_MIN_STACK_SIZE
	.align		4
.L_67:
        /*0150*/ 	.byte	0x04, 0x12
        /*0152*/ 	.short	(.L_69 - .L_68)
	.align		4
.L_68:
        /*0154*/ 	.word	index@(_Z10initCurandP17curandStateXORWOWy)
        /*0158*/ 	.word	0x00000000
.L_69:


//--------------------- .nv.compat                --------------------------
	.section	.nv.compat,"",@"SHT_CUDA_COMPAT_INFO"
	.align	4
        /*0000*/ 	.byte	0x02, 0x09, 0x00, 0x00, 0x02, 0x02, 0x01, 0x00, 0x02, 0x05, 0x05, 0x00, 0x03, 0x07, 0x01, 0x01
        /*0010*/ 	.byte	0x02, 0x03, 0x00, 0x00, 0x02, 0x06, 0x01, 0x00, 0x04, 0x0b, 0x08, 0x00, 0x01, 0x00, 0x00, 0x00
        /*0020*/ 	.byte	0x00, 0x00, 0x00, 0x00


//--------------------- .nv.info._Z12findMaxIndexPKfPi --------------------------
	.section	.nv.info._Z12findMaxIndexPKfPi,"",@"SHT_CUDA_INFO"
	.sectionflags	@""
	.align	4


	//----- nvinfo : EIATTR_CUDA_API_VERSION
	.align		4
        /*0000*/ 	.byte	0x04, 0x37
        /*0002*/ 	.short	(.L_71 - .L_70)
.L_70:
        /*0004*/ 	.word	0x00000082


	//----- nvinfo : EIATTR_KPARAM_INFO
	.align		4
.L_71:
        /*0008*/ 	.byte	0x04, 0x17
        /*000a*/ 	.short	(.L_73 - .L_72)
.L_72:
        /*000c*/ 	.word	0x00000000
        /*0010*/ 	.short	0x0001
        /*0012*/ 	.short	0x0008
        /*0014*/ 	.byte	0x00, 0xf5, 0x21, 0x00


	//----- nvinfo : EIATTR_KPARAM_INFO
	.align		4
.L_73:
        /*0018*/ 	.byte	0x04, 0x17
        /*001a*/ 	.short	(.L_75 - .L_74)
.L_74:
        /*001c*/ 	.word	0x00000000
        /*0020*/ 	.short	0x0000
        /*0022*/ 	.short	0x0000
        /*0024*/ 	.byte	0x00, 0xf5, 0x21, 0x00


	//----- nvinfo : EIATTR_SPARSE_MMA_MASK
	.align		4
.L_75:
        /*0028*/ 	.byte	0x03, 0x50
        /*002a*/ 	.short	0x0000


	//----- nvinfo : EIATTR_MAXREG_COUNT
	.align		4
        /*002c*/ 	.byte	0x03, 0x1b
        /*002e*/ 	.short	0x00ff


	//----- nvinfo : EIATTR_NUM_BARRIERS
	.align		4
        /*0030*/ 	.byte	0x02, 0x4c
        /*0032*/ 	.byte	0x01
	.zero		1


	//----- nvinfo : EIATTR_MERCURY_ISA_VERSION
	.align		4
        /*0034*/ 	.byte	0x03, 0x5f
        /*0036*/ 	.short	0x0101


	//----- nvinfo : EIATTR_VRC_CTA_INIT_COUNT
	.align		4
        /*0038*/ 	.byte	0x02, 0x4a
	.zero		1
	.zero		1


	//----- nvinfo : EIATTR_EXIT_INSTR_OFFSETS
	.align		4
        /*003c*/ 	.byte	0x04, 0x1c
        /*003e*/ 	.short	(.L_77 - .L_76)


	//   ....[0]....
.L_76:
        /*0040*/ 	.word	0x00000570


	//   ....[1]....
        /*0044*/ 	.word	0x00001c60


	//   ....[2]....
        /*0048*/ 	.word	0x00001ca0


	//----- nvinfo : EIATTR_CRS_STACK_SIZE
	.align		4
.L_77:
        /*004c*/ 	.byte	0x04, 0x1e
        /*004e*/ 	.short	(.L_79 - .L_78)
.L_78:
        /*0050*/ 	.word	0x00000000


	//----- nvinfo : EIATTR_CBANK_PARAM_SIZE
	.align		4
.L_79:
        /*0054*/ 	.byte	0x03, 0x19
        /*0056*/ 	.short	0x0010


	//----- nvinfo : EIATTR_PARAM_CBANK
	.align		4
        /*0058*/ 	.byte	0x04, 0x0a
        /*005a*/ 	.short	(.L_81 - .L_80)
	.align		4
.L_80:
        /*005c*/ 	.word	index@(.nv.constant0._Z12findMaxIndexPKfPi)
        /*0060*/ 	.short	0x0380
        /*0062*/ 	.short	0x0010


	//----- nvinfo : EIATTR_SW_WAR
	.align		4
.L_81:
        /*0064*/ 	.byte	0x04, 0x36
        /*0066*/ 	.short	(.L_83 - .L_82)
.L_82:
        /*0068*/ 	.word	0x00000008
.L_83:


//--------------------- .nv.info._Z21generateRandomNumbersPbPfP17curandStateXORWOW --------------------------
	.section	.nv.info._Z21generateRandomNumbersPbPfP17curandStateXORWOW,"",@"SHT_CUDA_INFO"
	.sectionflags	@""
	.align	4


	//----- nvinfo : EIATTR_CUDA_API_VERSION
	.align		4
        /*0000*/ 	.byte	0x04, 0x37
        /*0002*/ 	.short	(.L_85 - .L_84)
.L_84:
        /*0004*/ 	.word	0x00000082


	//----- nvinfo : EIATTR_KPARAM_INFO
	.align		4
.L_85:
        /*0008*/ 	.byte	0x04, 0x17
        /*000a*/ 	.short	(.L_87 - .L_86)
.L_86:
        /*000c*/ 	.word	0x00000000
        /*0010*/ 	.short	0x0002
        /*0012*/ 	.short	0x0010
        /*0014*/ 	.byte	0x00, 0xf5, 0x21, 0x00


	//----- nvinfo : EIATTR_KPARAM_INFO
	.align		4
.L_87:
        /*0018*/ 	.byte	0x04, 0x17
        /*001a*/ 	.short	(.L_89 - .L_88)
.L_88:
        /*001c*/ 	.word	0x00000000
        /*0020*/ 	.short	0x0001
        /*0022*/ 	.short	0x0008
        /*0024*/ 	.byte	0x00, 0xf5, 0x21, 0x00


	//----- nvinfo : EIATTR_KPARAM_INFO
	.align		4
.L_89:
        /*0028*/ 	.byte	0x04, 0x17
        /*002a*/ 	.short	(.L_91 - .L_90)
.L_90:
        /*002c*/ 	.word	0x00000000
        /*0030*/ 	.short	0x0000
        /*0032*/ 	.short	0x0000
        /*0034*/ 	.byte	0x00, 0xf5, 0x21, 0x00


	//----- nvinfo : EIATTR_SPARSE_MMA_MASK
	.align		4
.L_91:
        /*0038*/ 	.byte	0x03, 0x50
        /*003a*/ 	.short	0x0000


	//----- nvinfo : EIATTR_MAXREG_COUNT
	.align		4
        /*003c*/ 	.byte	0x03, 0x1b
        /*003e*/ 	.short	0x00ff


	//----- nvinfo : EIATTR_MERCURY_ISA_VERSION
	.align		4
        /*0040*/ 	.byte	0x03, 0x5f
        /*0042*/ 	.short	0x0101


	//----- nvinfo : EIATTR_VRC_CTA_INIT_COUNT
	.align		4
        /*0044*/ 	.byte	0x02, 0x4a
	.zero		1
	.zero		1


	//----- nvinfo : EIATTR_EXIT_INSTR_OFFSETS
	.align		4
        /*0048*/ 	.byte	0x04, 0x1c
        /*004a*/ 	.short	(.L_93 - .L_92)


	//   ....[0]....
.L_92:
        /*004c*/ 	.word	0x000000b0


	//   ....[1]....
        /*0050*/ 	.word	0x000002e0


	//   ....[2]....
        /*0054*/ 	.word	0x00000330


	//----- nvinfo : EIATTR_CRS_STACK_SIZE
	.align		4
.L_93:
        /*0058*/ 	.byte	0x04, 0x1e
        /*005a*/ 	.short	(.L_95 - .L_94)
.L_94:
        /*005c*/ 	.word	0x00000000


	//----- nvinfo : EIATTR_CBANK_PARAM_SIZE
	.align		4
.L_95:
        /*0060*/ 	.byte	0x03, 0x19
        /*0062*/ 	.short	0x0018


	//----- nvinfo : EIATTR_PARAM_CBANK
	.align		4
        /*0064*/ 	.byte	0x04, 0x0a
        /*0066*/ 	.short	(.L_97 - .L_96)
	.align		4
.L_96:
        /*0068*/ 	.word	index@(.nv.constant0._Z21generateRandomNumbersPbPfP17curandStateXORWOW)
        /*006c*/ 	.short	0x0380
        /*006e*/ 	.short	0x0018


	//----- nvinfo : EIATTR_SW_WAR
	.align		4
.L_97:
        /*0070*/ 	.byte	0x04, 0x36
        /*0072*/ 	.short	(.L_99 - .L_98)
.L_98:
        /*0074*/ 	.word	0x00000008
.L_99:


//--------------------- .nv.info._Z19addToTotalHistogramPfS_ --------------------------
	.section	.nv.info._Z19addToTotalHistogramPfS_,"",@"SHT_CUDA_INFO"
	.sectionflags	@""
	.align	4


	//----- nvinfo : EIATTR_CUDA_API_VERSION
	.align		4
        /*0000*/ 	.byte	0x04, 0x37
        /*0002*/ 	.short	(.L_101 - .L_100)
.L_100:
        /*0004*/ 	.word	0x00000082


	//----- nvinfo : EIATTR_KPARAM_INFO
	.align		4
.L_101:
        /*0008*/ 	.byte	0x04, 0x17
        /*000a*/ 	.short	(.L_103 - .L_102)
.L_102:
        /*000c*/ 	.word	0x00000000
        /*0010*/ 	.short	0x0001
        /*0012*/ 	.short	0x0008
        /*0014*/ 	.byte	0x00, 0xf5, 0x21, 0x00


	//----- nvinfo : EIATTR_KPARAM_INFO
	.align		4
.L_103:
        /*0018*/ 	.byte	0x04, 0x17
        /*001a*/ 	.short	(.L_105 - .L_104)
.L_104:
        /*001c*/ 	.word	0x00000000
        /*0020*/ 	.short	0x0000
        /*0022*/ 	.short	0x0000
        /*0024*/ 	.byte	0x00, 0xf5, 0x21, 0x00


	//----- nvinfo : EIATTR_SPARSE_MMA_MASK
	.align		4
.L_105:
        /*0028*/ 	.byte	0x03, 0x50
        /*002a*/ 	.short	0x0000


	//----- nvinfo : EIATTR_MAXREG_COUNT
	.align		4
        /*002c*/ 	.byte	0x03, 0x1b
        /*002e*/ 	.short	0x00ff


	//----- nvinfo : EIATTR_MERCURY_ISA_VERSION
	.align		4
        /*0030*/ 	.byte	0x03, 0x5f
        /*0032*/ 	.short	0x0101


	//----- nvinfo : EIATTR_VRC_CTA_INIT_COUNT
	.align		4
        /*0034*/ 	.byte	0x02, 0x4a
	.zero		1
	.zero		1


	//----- nvinfo : EIATTR_EXIT_INSTR_OFFSETS
	.align		4
        /*0038*/ 	.byte	0x04, 0x1c
        /*003a*/ 	.short	(.L_107 - .L_106)


	//   ....[0]....
.L_106:
        /*003c*/ 	.word	0x000000e0


	//----- nvinfo : EIATTR_CBANK_PARAM_SIZE
	.align		4
.L_107:
        /*0040*/ 	.byte	0x03, 0x19
        /*0042*/ 	.short	0x0010


	//----- nvinfo : EIATTR_PARAM_CBANK
	.align		4
        /*0044*/ 	.byte	0x04, 0x0a
        /*0046*/ 	.short	(.L_109 - .L_108)
	.align		4
.L_108:
        /*0048*/ 	.word	index@(.nv.constant0._Z19addToTotalHistogramPfS_)
        /*004c*/ 	.short	0x0380
        /*004e*/ 	.short	0x0010


	//----- nvinfo : EIATTR_SW_WAR
	.align		4
.L_109:
        /*0050*/ 	.byte	0x04, 0x36
        /*0052*/ 	.short	(.L_111 - .L_110)
.L_110:
        /*0054*/ 	.word	0x00000008
.L_111:


//--------------------- .nv.info._Z18normalizeHistogramPfPi --------------------------
	.section	.nv.info._Z18normalizeHistogramPfPi,"",@"SHT_CUDA_INFO"
	.sectionflags	@""
	.align	4


	//----- nvinfo : EIATTR_CUDA_API_VERSION
	.align		4
        /*0000*/ 	.byte	0x04, 0x37
        /*0002*/ 	.short	(.L_113 - .L_112)
.L_112:
        /*0004*/ 	.word	0x00000082


	//----- nvinfo : EIATTR_KPARAM_INFO
	.align		4
.L_113:
        /*0008*/ 	.byte	0x04, 0x17
        /*000a*/ 	.short	(.L_115 - .L_114)
.L_114:
        /*000c*/ 	.word	0x00000000
        /*0010*/ 	.short	0x0001
        /*0012*/ 	.short	0x0008
        /*0014*/ 	.byte	0x00, 0xf5, 0x21, 0x00


	//----- nvinfo : EIATTR_KPARAM_INFO
	.align		4
.L_115:
        /*0018*/ 	.byte	0x04, 0x17
        /*001a*/ 	.short	(.L_117 - .L_116)
.L_116:
        /*001c*/ 	.word	0x00000000
        /*0020*/ 	.short	0x0000
        /*0022*/ 	.short	0x0000
        /*0024*/ 	.byte	0x00, 0xf5, 0x21, 0x00


	//----- nvinfo : EIATTR_SPARSE_MMA_MASK
	.align		4
.L_117:
        /*0028*/ 	.byte	0x03, 0x50
        /*002a*/ 	.short	0x0000


	//----- nvinfo : EIATTR_MAXREG_COUNT
	.align		4
        /*002c*/ 	.byte	0x03, 0x1b
        /*002e*/ 	.short	0x00ff


	//----- nvinfo : EIATTR_MERCURY_ISA_VERSION
	.align		4
        /*0030*/ 	.byte	0x03, 0x5f
        /*0032*/ 	.short	0x0101


	//----- nvinfo : EIATTR_VRC_CTA_INIT_COUNT
	.align		4
        /*0034*/ 	.byte	0x02, 0x4a
	.zero		1
	.zero		1


	//----- nvinfo : EIATTR_EXIT_INSTR_OFFSETS
	.align		4
        /*0038*/ 	.byte	0x04, 0x1c
        /*003a*/ 	.short	(.L_119 - .L_118)


	//   ....[0]....
.L_118:
        /*003c*/ 	.word	0x000001c0


	//----- nvinfo : EIATTR_CRS_STACK_SIZE
	.align		4
.L_119:
        /*0040*/ 	.byte	0x04, 0x1e
        /*0042*/ 	.short	(.L_121 - .L_120)
.L_120:
        /*0044*/ 	.word	0x00000000


	//----- nvinfo : EIATTR_CBANK_PARAM_SIZE
	.align		4
.L_121:
        /*0048*/ 	.byte	0x03, 0x19
        /*004a*/ 	.short	0x0010


	//----- nvinfo : EIATTR_PARAM_CBANK
	.align		4
        /*004c*/ 	.byte	0x04, 0x0a
        /*004e*/ 	.short	(.L_123 - .L_122)
	.align		4
.L_122:
        /*0050*/ 	.word	index@(.nv.constant0._Z18normalizeHistogramPfPi)
        /*0054*/ 	.short	0x0380
        /*0056*/ 	.short	0x0010


	//----- nvinfo : EIATTR_SW_WAR
	.align		4
.L_123:
        /*0058*/ 	.byte	0x04, 0x36
        /*005a*/ 	.short	(.L_125 - .L_124)
.L_124:
        /*005c*/ 	.word	0x00000008
.L_125:


//--------------------- .nv.info._Z12countLatticePbPi --------------------------
	.section	.nv.info._Z12countLatticePbPi,"",@"SHT_CUDA_INFO"
	.sectionflags	@""
	.align	4


	//----- nvinfo : EIATTR_CUDA_API_VERSION
	.align		4
        /*0000*/ 	.byte	0x04, 0x37
        /*0002*/ 	.short	(.L_127 - .L_126)
.L_126:
        /*0004*/ 	.word	0x00000082


	//----- nvinfo : EIATTR_KPARAM_INFO
	.align		4
.L_127:
        /*0008*/ 	.byte	0x04, 0x17
        /*000a*/ 	.short	(.L_129 - .L_128)
.L_128:
        /*000c*/ 	.word	0x00000000
        /*0010*/ 	.short	0x0001
        /*0012*/ 	.short	0x0008
        /*0014*/ 	.byte	0x00, 0xf5, 0x21, 0x00


	//----- nvinfo : EIATTR_KPARAM_INFO
	.align		4
.L_129:
        /*0018*/ 	.byte	0x04, 0x17
        /*001a*/ 	.short	(.L_131 - .L_130)
.L_130:
        /*001c*/ 	.word	0x00000000
        /*0020*/ 	.short	0x0000
        /*0022*/ 	.short	0x0000
        /*0024*/ 	.byte	0x00, 0xf5, 0x21, 0x00


	//----- nvinfo : EIATTR_SPARSE_MMA_MASK
	.align		4
.L_131:
        /*0028*/ 	.byte	0x03, 0x50
        /*002a*/ 	.short	0x0000


	//----- nvinfo : EIATTR_MAXREG_COUNT
	.align		4
        /*002c*/ 	.byte	0x03, 0x1b
        /*002e*/ 	.short	0x00ff


	//----- nvinfo : EIATTR_MERCURY_ISA_VERSION
	.align		4
        /*0030*/ 	.byte	0x03, 0x5f
        /*0032*/ 	.short	0x0101


	//----- nvinfo : EIATTR_INT_WARP_WIDE_INSTR_OFFSETS
	.align		4
        /*0034*/ 	.byte	0x04, 0x31
        /*0036*/ 	.short	(.L_133 - .L_132)


	//   ....[0]....
.L_132:
        /*0038*/ 	.word	0x00000100


	//----- nvinfo : EIATTR_VRC_CTA_INIT_COUNT
	.align		4
.L_133:
        /*003c*/ 	.byte	0x02, 0x4a
	.zero		1
	.zero		1


	//----- nvinfo : EIATTR_EXIT_INSTR_OFFSETS
	.align		4
        /*0040*/ 	.byte	0x04, 0x1c
        /*0042*/ 	.short	(.L_135 - .L_134)


	//   ....[0]....
.L_134:
        /*0044*/ 	.word	0x00000060


	//   ....[1]....
        /*0048*/ 	.word	0x000000d0


	//   ....[2]....
        /*004c*/ 	.word	0x00000150


	//----- nvinfo : EIATTR_CBANK_PARAM_SIZE
	.align		4
.L_135:
        /*0050*/ 	.byte	0x03, 0x19
        /*0052*/ 	.short	0x0010


	//----- nvinfo : EIATTR_PARAM_CBANK
	.align		4
        /*0054*/ 	.byte	0x04, 0x0a
        /*0056*/ 	.short	(.L_137 - .L_136)
	.align		4
.L_136:
        /*0058*/ 	.word	index@(.nv.constant0._Z12countLatticePbPi)
        /*005c*/ 	.short	0x0380
        /*005e*/ 	.short	0x0010


	//----- nvinfo : EIATTR_SW_WAR
	.align		4
.L_137:
        /*0060*/ 	.byte	0x04, 0x36
        /*0062*/ 	.short	(.L_139 - .L_138)
.L_138:
        /*0064*/ 	.word	0x00000008
.L_139:


//--------------------- .nv.info._Z18calculateHistogramPiPf --------------------------
	.section	.nv.info._Z18calculateHistogramPiPf,"",@"SHT_CUDA_INFO"
	.sectionflags	@""
	.align	4


	//----- nvinfo : EIATTR_CUDA_API_VERSION
	.align		4
        /*0000*/ 	.byte	0x04, 0x37
        /*0002*/ 	.short	(.L_141 - .L_140)
.L_140:
        /*0004*/ 	.word	0x00000082


	//----- nvinfo : EIATTR_KPARAM_INFO
	.align		4
.L_141:
        /*0008*/ 	.byte	0x04, 0x17
        /*000a*/ 	.short	(.L_143 - .L_142)
.L_142:
        /*000c*/ 	.word	0x00000000
        /*0010*/ 	.short	0x0001
        /*0012*/ 	.short	0x0008
        /*0014*/ 	.byte	0x00, 0xf5, 0x21, 0x00


	//----- nvinfo : EIATTR_KPARAM_INFO
	.align		4
.L_143:
        /*0018*/ 	.byte	0x04, 0x17
        /*001a*/ 	.short	(.L_145 - .L_144)
.L_144:
        /*001c*/ 	.word	0x00000000
        /*0020*/ 	.short	0x0000
        /*0022*/ 	.short	0x0000
        /*0024*/ 	.byte	0x00, 0xf5, 0x21, 0x00


	//----- nvinfo : EIATTR_SPARSE_MMA_MASK
	.align		4
.L_145:
        /*0028*/ 	.byte	0x03, 0x50
        /*002a*/ 	.short	0x0000


	//----- nvinfo : EIATTR_MAXREG_COUNT
	.align		4
        /*002c*/ 	.byte	0x03, 0x1b
        /*002e*/ 	.short	0x00ff


	//----- nvinfo : EIATTR_MERCURY_ISA_VERSION
	.align		4
        /*0030*/ 	.byte	0x03, 0x5f
        /*0032*/ 	.short	0x0101


	//----- nvinfo : EIATTR_VRC_CTA_INIT_COUNT
	.align		4
        /*0034*/ 	.byte	0x02, 0x4a
	.zero		1
	.zero		1


	//----- nvinfo : EIATTR_EXIT_INSTR_OFFSETS
	.align		4
        /*0038*/ 	.byte	0x04, 0x1c
        /*003a*/ 	.short	(.L_147 - .L_146)


	//   ....[0]....
.L_146:
        /*003c*/ 	.word	0x000000c0


	//   ....[1]....
        /*0040*/ 	.word	0x00000120


	//   ....[2]....
        /*0044*/ 	.word	0x00000170


	//----- nvinfo : EIATTR_CBANK_PARAM_SIZE
	.align		4
.L_147:
        /*0048*/ 	.byte	0x03, 0x19
        /*004a*/ 	.short	0x0010


	//----- nvinfo : EIATTR_PARAM_CBANK
	.align		4
        /*004c*/ 	.byte	0x04, 0x0a
        /*004e*/ 	.short	(.L_149 - .L_148)
	.align		4
.L_148:
        /*0050*/ 	.word	index@(.nv.constant0._Z18calculateHistogramPiPf)
        /*0054*/ 	.short	0x0380
        /*0056*/ 	.short	0x0010


	//----- nvinfo : EIATTR_SW_WAR
	.align		4
.L_149:
        /*0058*/ 	.byte	0x04, 0x36
        /*005a*/ 	.short	(.L_151 - .L_150)
.L_150:
        /*005c*/ 	.word	0x00000008
.L_151:


//--------------------- .nv.info._Z18calculateDistancesPbPiS0_ --------------------------
	.section	.nv.info._Z18calculateDistancesPbPiS0_,"",@"SHT_CUDA_INFO"
	.sectionflags	@""
	.align	4


	//----- nvinfo : EIATTR_CUDA_API_VERSION
	.align		4
        /*0000*/ 	.byte	0x04, 0x37
        /*0002*/ 	.short	(.L_153 - .L_152)
.L_152:
        /*0004*/ 	.word	0x00000082


	//----- nvinfo : EIATTR_KPARAM_INFO
	.align		4
.L_153:
        /*0008*/ 	.byte	0x04, 0x17
        /*000a*/ 	.short	(.L_155 - .L_154)
.L_154:
        /*000c*/ 	.word	0x00000000
        /*0010*/ 	.short	0x0002
        /*0012*/ 	.short	0x0010
        /*0014*/ 	.byte	0x00, 0xf5, 0x21, 0x00


	//----- nvinfo : EIATTR_KPARAM_INFO
	.align		4
.L_155:
        /*0018*/ 	.byte	0x04, 0x17
        /*001a*/ 	.short	(.L_157 - .L_156)
.L_156:
        /*001c*/ 	.word	0x00000000
        /*0020*/ 	.short	0x0001
        /*0022*/ 	.short	0x0008
        /*0024*/ 	.byte	0x00, 0xf5, 0x21, 0x00


	//----- nvinfo : EIATTR_KPARAM_INFO
	.align		4
.L_157:
        /*0028*/ 	.byte	0x04, 0x17
        /*002a*/ 	.short	(.L_159 - .L_158)
.L_158:
        /*002c*/ 	.word	0x00000000
        /*0030*/ 	.short	0x0000
        /*0032*/ 	.short	0x0000
        /*0034*/ 	.byte	0x00, 0xf5, 0x21, 0x00


	//----- nvinfo : EIATTR_SPARSE_MMA_MASK
	.align		4
.L_159:
        /*0038*/ 	.byte	0x03, 0x50
        /*003a*/ 	.short	0x0000


	//----- nvinfo : EIATTR_MAXREG_COUNT
	.align		4
        /*003c*/ 	.byte	0x03, 0x1b
        /*003e*/ 	.short	0x00ff


	//----- nvinfo : EIATTR_MERCURY_ISA_VERSION
	.align		4
        /*0040*/ 	.byte	0x03, 0x5f
        /*0042*/ 	.short	0x0101


	//----- nvinfo : EIATTR_VRC_CTA_INIT_COUNT
	.align		4
        /*0044*/ 	.byte	0x02, 0x4a
	.zero		1
	.zero		1


	//----- nvinfo : EIATTR_EXIT_INSTR_OFFSETS
	.align		4
        /*0048*/ 	.byte	0x04, 0x1c
        /*004a*/ 	.short	(.L_161 - .L_160)


	//   ....[0]....
.L_160:
        /*004c*/ 	.word	0x000000b0


	//   ....[1]....
        /*0050*/ 	.word	0x00000280


	//   ....[2]....
        /*0054*/ 	.word	0x000002d0


	//----- nvinfo : EIATTR_CRS_STACK_SIZE
	.align		4
.L_161:
        /*0058*/ 	.byte	0x04, 0x1e
        /*005a*/ 	.short	(.L_163 - .L_162)
.L_162:
        /*005c*/ 	.word	0x00000000


	//----- nvinfo : EIATTR_CBANK_PARAM_SIZE
	.align		4
.L_163:
        /*0060*/ 	.byte	0x03, 0x19
        /*0062*/ 	.short	0x0018


	//----- nvinfo : EIATTR_PARAM_CBANK
	.align		4
        /*0064*/ 	.byte	0x04, 0x0a
        /*0066*/ 	.short	(.L_165 - .L_164)
	.align		4
.L_164:
        /*0068*/ 	.word	index@(.nv.constant0._Z18calculateDistancesPbPiS0_)
        /*006c*/ 	.short	0x0380
        /*006e*/ 	.short	0x0018


	//----- nvinfo : EIATTR_SW_WAR
	.align		4
.L_165:
        /*0070*/ 	.byte	0x04, 0x36
        /*0072*/ 	.short	(.L_167 - .L_166)
.L_166:
        /*0074*/ 	.word	0x00000008
.L_167:


//--------------------- .nv.info._Z12updateKernelPbS_dP17curandStateXORWOW --------------------------
	.section	.nv.info._Z12updateKernelPbS_dP17curandStateXORWOW,"",@"SHT_CUDA_INFO"
	.sectionflags	@""
	.align	4


	//----- nvinfo : EIATTR_CUDA_API_VERSION
	.align		4
        /*0000*/ 	.byte	0x04, 0x37
        /*0002*/ 	.short	(.L_169 - .L_168)
.L_168:
        /*0004*/ 	.word	0x00000082


	//----- nvinfo : EIATTR_KPARAM_INFO
	.align		4
.L_169:
        /*0008*/ 	.byte	0x04, 0x17
        /*000a*/ 	.short	(.L_171 - .L_170)
.L_170:
        /*000c*/ 	.word	0x00000000
        /*0010*/ 	.short	0x0003
        /*0012*/ 	.short	0x0018
        /*0014*/ 	.byte	0x00, 0xf5, 0x21, 0x00


	//----- nvinfo : EIATTR_KPARAM_INFO
	.align		4
.L_171:
        /*0018*/ 	.byte	0x04, 0x17
        /*001a*/ 	.short	(.L_173 - .L_172)
.L_172:
        /*001c*/ 	.word	0x00000000
        /*0020*/ 	.short	0x0002
        /*0022*/ 	.short	0x0010
        /*0024*/ 	.byte	0x00, 0xf0, 0x21, 0x00


	//----- nvinfo : EIATTR_KPARAM_INFO
	.align		4
.L_173:
        /*0028*/ 	.byte	0x04, 0x17
        /*002a*/ 	.short	(.L_175 - .L_174)
.L_174:
        /*002c*/ 	.word	0x00000000
        /*0030*/ 	.short	0x0001
        /*0032*/ 	.short	0x0008
        /*0034*/ 	.byte	0x00, 0xf5, 0x21, 0x00


	//----- nvinfo : EIATTR_KPARAM_INFO
	.align		4
.L_175:
        /*0038*/ 	.byte	0x04, 0x17
        /*003a*/ 	.short	(.L_177 - .L_176)
.L_176:
        /*003c*/ 	.word	0x00000000
        /*0040*/ 	.short	0x0000
        /*0042*/ 	.short	0x0000
        /*0044*/ 	.byte	0x00, 0xf5, 0x21, 0x00


	//----- nvinfo : EIATTR_SPARSE_MMA_MASK
	.align		4
.L_177:
        /*0048*/ 	.byte	0x03, 0x50
        /*004a*/ 	.short	0x0000


	//----- nvinfo : EIATTR_MAXREG_COUNT
	.align		4
        /*004c*/ 	.byte	0x03, 0x1b
        /*004e*/ 	.short	0x00ff


	//----- nvinfo : EIATTR_MERCURY_ISA_VERSION
	.align		4
        /*0050*/ 	.byte	0x03, 0x5f
        /*0052*/ 	.short	0x0101


	//----- nvinfo : EIATTR_VRC_CTA_INIT_COUNT
	.align		4
        /*0054*/ 	.byte	0x02, 0x4a
	.zero		1
	.zero		1


	//----- nvinfo : EIATTR_EXIT_INSTR_OFFSETS
	.align		4
        /*0058*/ 	.byte	0x04, 0x1c
        /*005a*/ 	.short	(.L_179 - .L_178)


	//   ....[0]....
.L_178:
        /*005c*/ 	.word	0x00000960


	//----- nvinfo : EIATTR_CRS_STACK_SIZE
	.align		4
.L_179:
        /*0060*/ 	.byte	0x04, 0x1e
        /*0062*/ 	.short	(.L_181 - .L_180)
.L_180:
        /*0064*/ 	.word	0x00000000


	//----- nvinfo : EIATTR_CBANK_PARAM_SIZE
	.align		4
.L_181:
        /*0068*/ 	.byte	0x03, 0x19
        /*006a*/ 	.short	0x0020


	//----- nvinfo : EIATTR_PARAM_CBANK
	.align		4
        /*006c*/ 	.byte	0x04, 0x0a
        /*006e*/ 	.short	(.L_183 - .L_182)
	.align		4
.L_182:
        /*0070*/ 	.word	index@(.nv.constant0._Z12updateKernelPbS_dP17curandStateXORWOW)
        /*0074*/ 	.short	0x0380
        /*0076*/ 	.short	0x0020


	//----- nvinfo : EIATTR_SW_WAR
	.align		4
.L_183:
        /*0078*/ 	.byte	0x04, 0x36
        /*007a*/ 	.short	(.L_185 - .L_184)
.L_184:
        /*007c*/ 	.word	0x00000008
.L_185:


//--------------------- .nv.info._Z10initCurandP17curandStateXORWOWy --------------------------
	.section	.nv.info._Z10initCurandP17curandStateXORWOWy,"",@"SHT_CUDA_INFO"
	.sectionflags	@""
	.align	4


	//----- nvinfo : EIATTR_CUDA_API_VERSION
	.align		4
        /*0000*/ 	.byte	0x04, 0x37
        /*0002*/ 	.short	(.L_187 - .L_186)
.L_186:
        /*0004*/ 	.word	0x00000082


	//----- nvinfo : EIATTR_KPARAM_INFO
	.align		4
.L_187:
        /*0008*/ 	.byte	0x04, 0x17
        /*000a*/ 	.short	(.L_189 - .L_188)
.L_188:
        /*000c*/ 	.word	0x00000000
        /*0010*/ 	.short	0x0001
        /*0012*/ 	.short	0x0008
        /*0014*/ 	.byte	0x00, 0xf0, 0x21, 0x00


	//----- nvinfo : EIATTR_KPARAM_INFO
	.align		4
.L_189:
        /*0018*/ 	.byte	0x04, 0x17
        /*001a*/ 	.short	(.L_191 - .L_190)
.L_190:
        /*001c*/ 	.word	0x00000000
        /*0020*/ 	.short	0x0000
        /*0022*/ 	.short	0x0000
        /*0024*/ 	.byte	0x00, 0xf5, 0x21, 0x00


	//----- nvinfo : EIATTR_SPARSE_MMA_MASK
	.align		4
.L_191:
        /*0028*/ 	.byte	0x03, 0x50
        /*002a*/ 	.short	0x0000


	//----- nvinfo : EIATTR_MAXREG_COUNT
	.align		4
        /*002c*/ 	.byte	0x03, 0x1b
        /*002e*/ 	.short	0x00ff


	//----- nvinfo : EIATTR_MERCURY_ISA_VERSION
	.align		4
        /*0030*/ 	.byte	0x03, 0x5f
        /*0032*/ 	.short	0x0101


	//----- nvinfo : EIATTR_VRC_CTA_INIT_COUNT
	.align		4
        /*0034*/ 	.byte	0x02, 0x4a
	.zero		1
	.zero		1


	//----- nvinfo : EIATTR_EXIT_INSTR_OFFSETS
	.align		4
        /*0038*/ 	.byte	0x04, 0x1c
        /*003a*/ 	.short	(.L_193 - .L_192)


	//   ....[0]....
.L_192:
        /*003c*/ 	.word	0x00000f30


	//----- nvinfo : EIATTR_CRS_STACK_SIZE
	.align		4
.L_193:
        /*0040*/ 	.byte	0x04, 0x1e
        /*0042*/ 	.short	(.L_195 - .L_194)
.L_194:
        /*0044*/ 	.word	0x00000000


	//----- nvinfo : EIATTR_CBANK_PARAM_SIZE
	.align		4
.L_195:
        /*0048*/ 	.byte	0x03, 0x19
        /*004a*/ 	.short	0x0010


	//----- nvinfo : EIATTR_PARAM_CBANK
	.align		4
        /*004c*/ 	.byte	0x04, 0x0a
        /*004e*/ 	.short	(.L_197 - .L_196)
	.align		4
.L_196:
        /*0050*/ 	.word	index@(.nv.constant0._Z10initCurandP17curandStateXORWOWy)
        /*0054*/ 	.short	0x0380
        /*0056*/ 	.short	0x0010


	//----- nvinfo : EIATTR_SW_WAR
	.align		4
.L_197:
        /*0058*/ 	.byte	0x04, 0x36
        /*005a*/ 	.short	(.L_199 - .L_198)
.L_198:
        /*005c*/ 	.word	0x00000008
.L_199:


//--------------------- .nv.callgraph             --------------------------
	.section	.nv.callgraph,"",@"SHT_CUDA_CALLGRAPH"
	.align	4
	.sectionentsize	8
	.align		4
        /*0000*/ 	.word	0x00000000
	.align		4
        /*0004*/ 	.word	0xffffffff
	.align		4
        /*0008*/ 	.word	0x00000000
	.align		4
        /*000c*/ 	.word	0xfffffffe
	.align		4
        /*0010*/ 	.word	0x00000000
	.align		4
        /*0014*/ 	.word	0xfffffffd
	.align		4
        /*0018*/ 	.word	0x00000000
	.align		4
        /*001c*/ 	.word	0xfffffffc


//--------------------- .nv.constant4             --------------------------
	.section	.nv.constant4,"a",@progbits
	.align	8
	.align		8
.nv.constant4:
        /*0000*/ 	.dword	precalc_xorwow_matrix
	.align		8
        /*0008*/ 	.dword	precalc_xorwow_offset_matrix
	.align		8
        /*0010*/ 	.dword	mrg32k3aM1
	.align		8
        /*0018*/ 	.dword	mrg32k3aM2
	.align		8
        /*0020*/ 	.dword	mrg32k3aM1SubSeq
	.align		8
        /*0028*/ 	.dword	mrg32k3aM2SubSeq
	.align		8
        /*0030*/ 	.dword	mrg32k3aM1Seq
	.align		8
        /*0038*/ 	.dword	mrg32k3aM2Seq
	.align		8
        /*0040*/ 	.dword	blk_vals
	.align		8
        /*0048*/ 	.dword	blk_idxs
	.align		8
        /*0050*/ 	.dword	blk_num


//--------------------- .nv.constant3             --------------------------
	.section	.nv.constant3,"a",@progbits
	.align	8
.nv.constant3:
	.type		__cr_lgamma_table,@object
	.size		__cr_lgamma_table,(.L_8 - __cr_lgamma_table)
__cr_lgamma_table:
        /*0000*/ 	.byte	0x00, 0x00, 0x00, 0x00, 0x00, 0x00, 0x00, 0x00, 0x00, 0x00, 0x00, 0x00, 0x00, 0x00, 0x00, 0x00
        /*0010*/ 	.byte	0xef, 0x39, 0xfa, 0xfe, 0x42, 0x2e, 0xe6, 0x3f, 0x02, 0x20, 0x2a, 0xfa, 0x0b, 0xab, 0xfc, 0x3f
        /*0020*/ 	.byte	0xf9, 0x2c, 0x92, 0x7c, 0xa7, 0x6c, 0x09, 0x40, 0xc9, 0x79, 0x44, 0x3c, 0x64, 0x26, 0x13, 0x40
        /*0030*/ 	.byte	0xca, 0x01, 0xcf, 0x3a, 0x27, 0x51, 0x1a, 0x40, 0x30, 0xcc, 0x2d, 0xf3, 0xe1, 0x0c, 0x21, 0x40
        /*0040*/ 	.byte	0x0d, 0xb7, 0xfc, 0x82, 0x8e, 0x35, 0x25, 0x40
.L_8:


//--------------------- .text._Z12findMaxIndexPKfPi --------------------------
	.section	.text._Z12findMaxIndexPKfPi,"ax",@progbits
	.align	128
        .global         _Z12findMaxIndexPKfPi
        .type           _Z12findMaxIndexPKfPi,@function
        .size           _Z12findMaxIndexPKfPi,(.L_x_65 - _Z12findMaxIndexPKfPi)
        .other          _Z12findMaxIndexPKfPi,@"STO_CUDA_ENTRY STV_DEFAULT"
_Z12findMaxIndexPKfPi:
.text._Z12findMaxIndexPKfPi:
[----:B------:R-:W-:Y:S01]  /*0000*/  LDC R1, c[0x0][0x37c] ;  /* 0x0000df00ff017b82 */ /* 0x000fe20000000800 */
[----:B------:R-:W0:Y:S01]  /*0010*/  S2R R5, SR_TID.X ;  /* 0x0000000000057919 */ /* 0x000e220000002100 */
[----:B------:R-:W1:Y:S06]  /*0020*/  LDCU UR7, c[0x0][0x360] ;  /* 0x00006c00ff0777ac */ /* 0x000e6c0008000800 */
[----:B------:R-:W2:Y:S01]  /*0030*/  S2UR UR5, SR_CgaCtaId ;  /* 0x00000000000579c3 */ /* 0x000ea20000008800 */
[----:B------:R-:W-:Y:S01]  /*0040*/  BSSY.RECONVERGENT B0, `(.L_x_0) ;  /* 0x0000019000007945 */ /* 0x000fe20003800200 */
[----:B------:R-:W0:Y:S01]  /*0050*/  S2R R2, SR_CTAID.X ;  /* 0x0000000000027919 */ /* 0x000e220000002500 */
[----:B------:R-:W-:Y:S01]  /*0060*/  UMOV UR4, 0x400 ;  /* 0x0000040000047882 */ /* 0x000fe20000000000 */
[----:B------:R-:W3:Y:S01]  /*0070*/  LDCU.64 UR8, c[0x0][0x358] ;  /* 0x00006b00ff0877ac */ /* 0x000ee20008000a00 */
[----:B------:R-:W-:-:S02]  /*0080*/  IMAD.MOV.U32 R4, RZ, RZ, -0x1 ;  /* 0xffffffffff047424 */ /* 0x000fc400078e00ff */
[----:B------:R-:W-:Y:S01]  /*0090*/  IMAD.MOV.U32 R10, RZ, RZ, -0x800001 ;  /* 0xff7fffffff0a7424 */ /* 0x000fe200078e00ff */
[----:B-1----:R-:W-:Y:S01]  /*00a0*/  MOV R0, UR7 ;  /* 0x0000000700007c02 */ /* 0x002fe20008000f00 */
[----:B--2---:R-:W-:-:S09]  /*00b0*/  ULEA UR6, UR5, UR4, 0x18 ;  /* 0x0000000405067291 */ /* 0x004fd2000f8ec0ff */
[----:B------:R-:W-:Y:S01]  /*00c0*/  STS [UR6], RZ ;  /* 0x000000ffff007988 */ /* 0x000fe20008000806 */
[----:B0-----:R-:W-:-:S05]  /*00d0*/  IMAD R3, R2, UR7, R5 ;  /* 0x0000000702037c24 */ /* 0x001fca000f8e0205 */
[----:B------:R-:W-:-:S13]  /*00e0*/  ISETP.GT.AND P0, PT, R3, 0xfffff, PT ;  /* 0x000fffff0300780c */ /* 0x000fda0003f04270 */
[----:B---3--:R-:W-:Y:S05]  /*00f0*/  @P0 BRA `(.L_x_1) ;  /* 0x0000000000340947 */ /* 0x008fea0003800000 */
[----:B------:R-:W0:Y:S01]  /*0100*/  LDC.64 R8, c[0x0][0x380] ;  /* 0x0000e000ff087b82 */ /* 0x000e220000000a00 */
[----:B------:R-:W1:Y:S01]  /*0110*/  LDCU UR6, c[0x0][0x370] ;  /* 0x00006e00ff0677ac */ /* 0x000e620008000800 */
[----:B------:R-:W-:Y:S02]  /*0120*/  IMAD.MOV.U32 R10, RZ, RZ, -0x800001 ;  /* 0xff7fffffff0a7424 */ /* 0x000fe400078e00ff */
[----:B------:R-:W-:Y:S02]  /*0130*/  IMAD.MOV.U32 R4, RZ, RZ, -0x1 ;  /* 0xffffffffff047424 */ /* 0x000fe400078e00ff */
[----:B-1----:R-:W-:-:S07]  /*0140*/  IMAD R12, R0, UR6, RZ ;  /* 0x00000006000c7c24 */ /* 0x002fce000f8e02ff */
.L_x_2:
[----:B0-----:R-:W-:-:S06]  /*0150*/  IMAD.WIDE R6, R3, 0x4, R8 ;  /* 0x0000000403067825 */ /* 0x001fcc00078e0208 */
[----:B------:R-:W2:Y:S02]  /*0160*/  LDG.E R7, desc[UR8][R6.64] ;  /* 0x0000000806077981 */ /* 0x000ea4000c1e1900 */
[----:B--2---:R-:W-:-:S04]  /*0170*/  FSETP.GT.AND P0, PT, R7, R10, PT ;  /* 0x0000000a0700720b */ /* 0x004fc80003f04000 */
[----:B------:R-:W-:Y:S02]  /*0180*/  SEL R4, R3, R4, P0 ;  /* 0x0000000403047207 */ /* 0x000fe40000000000 */
[----:B------:R-:W-:Y:S02]  /*0190*/  IADD3 R3, PT, PT, R12, R3, RZ ;  /* 0x000000030c037210 */ /* 0x000fe40007ffe0ff */
[----:B------:R-:W-:Y:S02]  /*01a0*/  FSEL R10, R7, R10, P0 ;  /* 0x0000000a070a7208 */ /* 0x000fe40000000000 */
[----:B------:R-:W-:-:S13]  /*01b0*/  ISETP.GE.AND P1, PT, R3, 0x100000, PT ;  /* 0x001000000300780c */ /* 0x000fda0003f26270 */
[----:B------:R-:W-:Y:S05]  /*01c0*/  @!P1 BRA `(.L_x_2) ;  /* 0xfffffffc00e09947 */ /* 0x000fea000383ffff */
.L_x_1:
[----:B------:R-:W-:Y:S05]  /*01d0*/  BSYNC.RECONVERGENT B0 ;  /* 0x0000000000007941 */ /* 0x000fea0003800200 */
.L_x_0:
[----:B------:R-:W-:Y:S01]  /*01e0*/  UIADD3 UR4, UPT, UPT, UR4, 0x10, URZ ;  /* 0x0000001004047890 */ /* 0x000fe2000fffe0ff */
[----:B------:R-:W-:-:S03]  /*01f0*/  ISETP.GE.U32.AND P0, PT, R0, 0x2, PT ;  /* 0x000000020000780c */ /* 0x000fc60003f06070 */
[----:B------:R-:W-:-:S06]  /*0200*/  ULEA UR4, UR5, UR4, 0x18 ;  /* 0x0000000405047291 */ /* 0x000fcc000f8ec0ff */
[----:B------:R-:W-:Y:S02]  /*0210*/  LEA R8, R0, UR4, 0x2 ;  /* 0x0000000400087c11 */ /* 0x000fe4000f8e10ff */
[----:B------:R-:W-:-:S03]  /*0220*/  LEA R3, R5, UR4, 0x2 ;  /* 0x0000000405037c11 */ /* 0x000fc6000f8e10ff */
[----:B------:R-:W-:Y:S02]  /*0230*/  IMAD R9, R5, 0x4, R8 ;  /* 0x0000000405097824 */ /* 0x000fe400078e0208 */
[----:B------:R0:W-:Y:S04]  /*0240*/  STS [R3], R10 ;  /* 0x0000000a03007388 */ /* 0x0001e80000000800 */
[----:B------:R0:W-:Y:S01]  /*0250*/  STS [R9], R4 ;  /* 0x0000000409007388 */ /* 0x0001e20000000800 */
[----:B------:R-:W-:Y:S06]  /*0260*/  BAR.SYNC.DEFER_BLOCKING 0x0 ;  /* 0x0000000000007b1d */ /* 0x000fec0000010000 */
[----:B------:R-:W-:Y:S05]  /*0270*/  @!P0 BRA `(.L_x_3) ;  /* 0x00000000004c8947 */ /* 0x000fea0003800000 */
[----:B0-----:R-:W-:-:S07]  /*0280*/  IMAD.MOV.U32 R4, RZ, RZ, R0 ;  /* 0x000000ffff047224 */ /* 0x001fce00078e0000 */
.L_x_6:
[----:B------:R-:W-:Y:S01]  /*0290*/  MOV R10, R4 ;  /* 0x00000004000a7202 */ /* 0x000fe20000000f00 */
[----:B------:R-:W-:Y:S01]  /*02a0*/  BSSY.RECONVERGENT B0, `(.L_x_4) ;  /* 0x000000d000007945 */ /* 0x000fe20003800200 */
[----:B------:R-:W-:-:S04]  /*02b0*/  SHF.R.U32.HI R4, RZ, 0x1, R4 ;  /* 0x00000001ff047819 */ /* 0x000fc80000011604 */
[----:B------:R-:W-:-:S13]  /*02c0*/  ISETP.GE.U32.AND P0, PT, R5, R4, PT ;  /* 0x000000040500720c */ /* 0x000fda0003f06070 */
[----:B0-----:R-:W-:Y:S05]  /*02d0*/  @P0 BRA `(.L_x_5) ;  /* 0x0000000000240947 */ /* 0x001fea0003800000 */
[----:B------:R-:W-:Y:S01]  /*02e0*/  IMAD R11, R4, 0x4, R3 ;  /* 0x00000004040b7824 */ /* 0x000fe200078e0203 */
[----:B------:R-:W-:Y:S04]  /*02f0*/  LDS R6, [R3] ;  /* 0x0000000003067984 */ /* 0x000fe80000000800 */
[----:B------:R-:W0:Y:S02]  /*0300*/  LDS R7, [R11] ;  /* 0x000000000b077984 */ /* 0x000e240000000800 */
[----:B0-----:R-:W-:-:S13]  /*0310*/  FSETP.GEU.AND P0, PT, R6, R7, PT ;  /* 0x000000070600720b */ /* 0x001fda0003f0e000 */
[----:B------:R-:W0:Y:S01]  /*0320*/  @!P0 LDS R6, [R11] ;  /* 0x000000000b068984 */ /* 0x000e220000000800 */
[----:B------:R-:W-:-:S03]  /*0330*/  @!P0 IMAD R7, R4, 0x4, R9 ;  /* 0x0000000404078824 */ /* 0x000fc600078e0209 */
[----:B0-----:R-:W-:Y:S04]  /*0340*/  @!P0 STS [R3], R6 ;  /* 0x0000000603008388 */ /* 0x001fe80000000800 */
[----:B------:R-:W0:Y:S04]  /*0350*/  @!P0 LDS R7, [R7] ;  /* 0x0000000007078984 */ /* 0x000e280000000800 */
[----:B0-----:R0:W-:Y:S02]  /*0360*/  @!P0 STS [R9], R7 ;  /* 0x0000000709008388 */ /* 0x0011e40000000800 */
.L_x_5:
[----:B------:R-:W-:Y:S05]  /*0370*/  BSYNC.RECONVERGENT B0 ;  /* 0x0000000000007941 */ /* 0x000fea0003800200 */
.L_x_4:
[----:B------:R-:W-:Y:S01]  /*0380*/  BAR.SYNC.DEFER_BLOCKING 0x0 ;  /* 0x0000000000007b1d */ /* 0x000fe20000010000 */
[----:B------:R-:W-:-:S13]  /*0390*/  ISETP.GT.U32.AND P0, PT, R10, 0x3, PT ;  /* 0x000000030a00780c */ /* 0x000fda0003f04070 */
[----:B------:R-:W-:Y:S05]  /*03a0*/  @P0 BRA `(.L_x_6) ;  /* 0xfffffffc00b80947 */ /* 0x000fea000383ffff */
.L_x_3:
[----:B------:R-:W-:Y:S01]  /*03b0*/  ISETP.NE.AND P0, PT, R5, RZ, PT ;  /* 0x000000ff0500720c */ /* 0x000fe20003f05270 */
[----:B------:R-:W-:-:S12]  /*03c0*/  BSSY.RECONVERGENT B0, `(.L_x_7) ;  /* 0x0000014000007945 */ /* 0x000fd80003800200 */
[----:B------:R-:W-:Y:S05]  /*03d0*/  @P0 BRA `(.L_x_8) ;  /* 0x0000000000480947 */ /* 0x000fea0003800000 */
[----:B------:R-:W1:Y:S01]  /*03e0*/  S2UR UR5, SR_CgaCtaId ;  /* 0x00000000000579c3 */ /* 0x000e620000008800 */
[----:B------:R-:W-:-:S07]  /*03f0*/  UMOV UR4, 0x400 ;  /* 0x0000040000047882 */ /* 0x000fce0000000000 */
[----:B0-----:R-:W0:Y:S08]  /*0400*/  LDC.64 R6, c[0x4][0x40] ;  /* 0x01001000ff067b82 */ /* 0x001e300000000a00 */
[----:B------:R-:W2:Y:S01]  /*0410*/  LDC.64 R12, c[0x4][0x48] ;  /* 0x01001200ff0c7b82 */ /* 0x000ea20000000a00 */
[----:B-1----:R-:W-:-:S07]  /*0420*/  ULEA UR5, UR5, UR4, 0x18 ;  /* 0x0000000405057291 */ /* 0x002fce000f8ec0ff */
[----:B------:R-:W1:Y:S01]  /*0430*/  LDC.64 R10, c[0x4][0x50] ;  /* 0x01001400ff0a7b82 */ /* 0x000e620000000a00 */
[C---:B0-----:R-:W-:Y:S01]  /*0440*/  IMAD.WIDE.U32 R6, R2.reuse, 0x4, R6 ;  /* 0x0000000402067825 */ /* 0x041fe200078e0006 */
[----:B------:R-:W0:Y:S04]  /*0450*/  LDS R9, [UR5+0x10] ;  /* 0x00001005ff097984 */ /* 0x000e280008000800 */
[----:B------:R-:W3:Y:S01]  /*0460*/  LDS R15, [R8] ;  /* 0x00000000080f7984 */ /* 0x000ee20000000800 */
[----:B--2---:R-:W-:-:S04]  /*0470*/  IMAD.WIDE.U32 R2, R2, 0x4, R12 ;  /* 0x0000000402027825 */ /* 0x004fc800078e000c */
[----:B------:R-:W-:Y:S01]  /*0480*/  HFMA2 R13, -RZ, RZ, 0, 5.9604644775390625e-08 ;  /* 0x00000001ff0d7431 */ /* 0x000fe200000001ff */
[----:B0-----:R2:W-:Y:S04]  /*0490*/  STG.E desc[UR8][R6.64], R9 ;  /* 0x0000000906007986 */ /* 0x0015e8000c101908 */
[----:B---3--:R2:W-:Y:S04]  /*04a0*/  STG.E desc[UR8][R2.64], R15 ;  /* 0x0000000f02007986 */ /* 0x0085e8000c101908 */
[----:B-1----:R-:W3:Y:S01]  /*04b0*/  ATOMG.E.ADD.STRONG.GPU PT, R10, desc[UR8][R10.64], R13 ;  /* 0x8000000d0a0a79a8 */ /* 0x002ee200081ef108 */
[----:B------:R-:W0:Y:S02]  /*04c0*/  LDCU UR4, c[0x0][0x370] ;  /* 0x00006e00ff0477ac */ /* 0x000e240008000800 */
[----:B0-----:R-:W-:-:S06]  /*04d0*/  UIADD3 UR4, UPT, UPT, UR4, -0x1, URZ ;  /* 0xffffffff04047890 */ /* 0x001fcc000fffe0ff */
[----:B---3--:R-:W-:-:S13]  /*04e0*/  ISETP.NE.AND P0, PT, R10, UR4, PT ;  /* 0x000000040a007c0c */ /* 0x008fda000bf05270 */
[----:B------:R2:W-:Y:S02]  /*04f0*/  @!P0 STS [UR5], R13 ;  /* 0x0000000dff008988 */ /* 0x0005e40008000805 */
.L_x_8:
[----:B------:R-:W-:Y:S05]  /*0500*/  BSYNC.RECONVERGENT B0 ;  /* 0x0000000000007941 */ /* 0x000fea0003800200 */
.L_x_7:
[----:B------:R-:W1:Y:S08]  /*0510*/  S2UR UR5, SR_CgaCtaId ;  /* 0x00000000000579c3 */ /* 0x000e700000008800 */
[----:B------:R-:W-:Y:S06]  /*0520*/  BAR.SYNC.DEFER_BLOCKING 0x0 ;  /* 0x0000000000007b1d */ /* 0x000fec0000010000 */
[----:B------:R-:W-:-:S02]  /*0530*/  UMOV UR4, 0x400 ;  /* 0x0000040000047882 */ /* 0x000fc40000000000 */
[----:B-1----:R-:W-:-:S09]  /*0540*/  ULEA UR4, UR5, UR4, 0x18 ;  /* 0x0000000405047291 */ /* 0x002fd2000f8ec0ff */
[----:B--2---:R-:W1:Y:S02]  /*0550*/  LDS R2, [UR4] ;  /* 0x00000004ff027984 */ /* 0x004e640008000800 */
[----:B-1----:R-:W-:-:S13]  /*0560*/  ISETP.NE.AND P0, PT, R2, RZ, PT ;  /* 0x000000ff0200720c */ /* 0x002fda0003f05270 */
[----:B------:R-:W-:Y:S05]  /*0570*/  @!P0 EXIT ;  /* 0x000000000000894d */ /* 0x000fea0003800000 */
[----:B------:R-:W1:Y:S01]  /*0580*/  LDCU UR4, c[0x0][0x370] ;  /* 0x00006e00ff0477ac */ /* 0x000e620008000800 */
[----:B------:R-:W-:Y:S01]  /*0590*/  BSSY.RECONVERGENT B2, `(.L_x_9) ;  /* 0x000014c000027945 */ /* 0x000fe20003800200 */
[----:B0-----:R-:W-:Y:S01]  /*05a0*/  IMAD.MOV.U32 R9, RZ, RZ, -0x1 ;  /* 0xffffffffff097424 */ /* 0x001fe200078e00ff */
[----:B------:R-:W0:Y:S01]  /*05b0*/  LDCU.64 UR6, c[0x4][0x40] ;  /* 0x01000800ff0677ac */ /* 0x000e220008000a00 */
[----:B------:R-:W-:Y:S01]  /*05c0*/  IMAD.MOV.U32 R10, RZ, RZ, -0x800001 ;  /* 0xff7fffffff0a7424 */ /* 0x000fe200078e00ff */
[----:B-1----:R-:W-:-:S13]  /*05d0*/  ISETP.GE.U32.AND P0, PT, R5, UR4, PT ;  /* 0x0000000405007c0c */ /* 0x002fda000bf06070 */
[----:B0-----:R-:W-:Y:S05]  /*05e0*/  @P0 BRA `(.L_x_10) ;  /* 0x0000001400180947 */ /* 0x001fea0003800000 */
[----:B------:R-:W0:Y:S01]  /*05f0*/  I2F.U32.RP R7, R0 ;  /* 0x0000000000077306 */ /* 0x000e220000209000 */
[C---:B------:R-:W-:Y:S01]  /*0600*/  IMAD.IADD R17, R0.reuse, 0x1, R5 ;  /* 0x0000000100117824 */ /* 0x040fe200078e0205 */
[----:B------:R-:W-:Y:S01]  /*0610*/  ISETP.NE.U32.AND P2, PT, R0, RZ, PT ;  /* 0x000000ff0000720c */ /* 0x000fe20003f45070 */
[----:B------:R-:W-:Y:S01]  /*0620*/  IMAD.MOV R9, RZ, RZ, -R0 ;  /* 0x000000ffff097224 */ /* 0x000fe200078e0a00 */
[----:B------:R-:W-:Y:S02]  /*0630*/  BSSY.RECONVERGENT B1, `(.L_x_11) ;  /* 0x0000130000017945 */ /* 0x000fe40003800200 */
[C---:B------:R-:W-:Y:S02]  /*0640*/  ISETP.GE.U32.AND P0, PT, R17.reuse, UR4, PT ;  /* 0x0000000411007c0c */ /* 0x040fe4000bf06070 */
[----:B------:R-:W-:Y:S02]  /*0650*/  VIMNMX.U32 R4, PT, PT, R17, UR4, !PT ;  /* 0x0000000411047c48 */ /* 0x000fe4000ffe0000 */
[----:B------:R-:W-:Y:S01]  /*0660*/  SEL R6, RZ, 0x1, P0 ;  /* 0x00000001ff067807 */ /* 0x000fe20000000000 */
[----:B0-----:R-:W0:Y:S02]  /*0670*/  MUFU.RCP R7, R7 ;  /* 0x0000000700077308 */ /* 0x001e240000001000 */
[----:B0-----:R-:W-:-:S06]  /*0680*/  IADD3 R2, PT, PT, R7, 0xffffffe, RZ ;  /* 0x0ffffffe07027810 */ /* 0x001fcc0007ffe0ff */
[----:B------:R0:W1:Y:S02]  /*0690*/  F2I.FTZ.U32.TRUNC.NTZ R3, R2 ;  /* 0x0000000200037305 */ /* 0x000064000021f000 */
[----:B0-----:R-:W-:Y:S01]  /*06a0*/  MOV R2, RZ ;  /* 0x000000ff00027202 */ /* 0x001fe20000000f00 */
[----:B-1----:R-:W-:-:S04]  /*06b0*/  IMAD R9, R9, R3, RZ ;  /* 0x0000000309097224 */ /* 0x002fc800078e02ff */
[----:B------:R-:W-:Y:S01]  /*06c0*/  IMAD.HI.U32 R10, R3, R9, R2 ;  /* 0x00000009030a7227 */ /* 0x000fe200078e0002 */
[----:B------:R-:W-:-:S03]  /*06d0*/  IADD3 R3, PT, PT, R4, -R17, -R6 ;  /* 0x8000001104037210 */ /* 0x000fc60007ffe806 */
[----:B------:R-:W-:Y:S02]  /*06e0*/  IMAD.MOV.U32 R9, RZ, RZ, -0x1 ;  /* 0xffffffffff097424 */ /* 0x000fe400078e00ff */
[----:B------:R-:W-:-:S04]  /*06f0*/  IMAD.HI.U32 R7, R10, R3, RZ ;  /* 0x000000030a077227 */ /* 0x000fc800078e00ff */
[----:B------:R-:W-:Y:S02]  /*0700*/  IMAD.MOV R2, RZ, RZ, -R7 ;  /* 0x000000ffff027224 */ /* 0x000fe400078e0a07 */
[----:B------:R-:W-:Y:S02]  /*0710*/  IMAD.MOV.U32 R10, RZ, RZ, -0x800001 ;  /* 0xff7fffffff0a7424 */ /* 0x000fe400078e00ff */
[----:B------:R-:W-:-:S05]  /*0720*/  IMAD R3, R0, R2, R3 ;  /* 0x0000000200037224 */ /* 0x000fca00078e0203 */
[----:B------:R-:W-:-:S13]  /*0730*/  ISETP.GE.U32.AND P0, PT, R3, R0, PT ;  /* 0x000000000300720c */ /* 0x000fda0003f06070 */
[----:B------:R-:W-:Y:S01]  /*0740*/  @P0 IMAD.IADD R3, R3, 0x1, -R0 ;  /* 0x0000000103030824 */ /* 0x000fe200078e0a00 */
[----:B------:R-:W-:-:S04]  /*0750*/  @P0 IADD3 R7, PT, PT, R7, 0x1, RZ ;  /* 0x0000000107070810 */ /* 0x000fc80007ffe0ff */
[----:B------:R-:W-:-:S13]  /*0760*/  ISETP.GE.U32.AND P1, PT, R3, R0, PT ;  /* 0x000000000300720c */ /* 0x000fda0003f26070 */
[----:B------:R-:W-:Y:S01]  /*0770*/  @P1 VIADD R7, R7, 0x1 ;  /* 0x0000000107071836 */ /* 0x000fe20000000000 */
[----:B------:R-:W-:-:S05]  /*0780*/  @!P2 LOP3.LUT R7, RZ, R0, RZ, 0x33, !PT ;  /* 0x00000000ff07a212 */ /* 0x000fca00078e33ff */
[----:B------:R-:W-:Y:S01]  /*0790*/  IMAD.IADD R6, R6, 0x1, R7 ;  /* 0x0000000106067824 */ /* 0x000fe200078e0207 */
[----:B------:R-:W-:-:S04]  /*07a0*/  MOV R7, R5 ;  /* 0x0000000500077202 */ /* 0x000fc80000000f00 */
[C---:B------:R-:W-:Y:S02]  /*07b0*/  ISETP.GE.U32.AND P0, PT, R6.reuse, 0x3, PT ;  /* 0x000000030600780c */ /* 0x040fe40003f06070 */
[----:B------:R-:W-:-:S04]  /*07c0*/  IADD3 R6, PT, PT, R6, 0x1, RZ ;  /* 0x0000000106067810 */ /* 0x000fc80007ffe0ff */
[----:B------:R-:W-:-:S07]  /*07d0*/  LOP3.LUT R11, R6, 0x3, RZ, 0xc0, !PT ;  /* 0x00000003060b7812 */ /* 0x000fce00078ec0ff */
[----:B------:R-:W-:Y:S05]  /*07e0*/  @!P0 BRA `(.L_x_12) ;  /* 0x0000001000508947 */ /* 0x000fea0003800000 */
[----:B------:R-:W-:Y:S01]  /*07f0*/  LOP3.LUT R12, R6, 0xfffffffc, RZ, 0xc0, !PT ;  /* 0xfffffffc060c7812 */ /* 0x000fe200078ec0ff */
[----:B------:R-:W0:Y:S01]  /*0800*/  S2R R7, SR_TID.X ;  /* 0x0000000000077919 */ /* 0x000e220000002100 */
[----:B------:R-:W1:Y:S01]  /*0810*/  LDC.64 R2, c[0x4][0x40] ;  /* 0x01001000ff027b82 */ /* 0x000e620000000a00 */
[----:B------:R-:W-:Y:S01]  /*0820*/  BSSY.RELIABLE B0, `(.L_x_13) ;  /* 0x00000eb000007945 */ /* 0x000fe20003800100 */
[C-C-:B------:R-:W-:Y:S01]  /*0830*/  IMAD R15, R0.reuse, 0x2, R5.reuse ;  /* 0x00000002000f7824 */ /* 0x140fe200078e0205 */
[----:B------:R-:W-:Y:S01]  /*0840*/  MOV R10, 0xff7fffff ;  /* 0xff7fffff000a7802 */ /* 0x000fe20000000f00 */
[----:B------:R-:W-:Y:S02]  /*0850*/  IMAD.MOV R12, RZ, RZ, -R12 ;  /* 0x000000ffff0c7224 */ /* 0x000fe400078e0a0c */
[----:B------:R-:W-:Y:S02]  /*0860*/  IMAD R13, R0, 0x3, R5 ;  /* 0x00000003000d7824 */ /* 0x000fe400078e0205 */
[----:B------:R-:W-:Y:S01]  /*0870*/  IMAD.MOV.U32 R9, RZ, RZ, -0x1 ;  /* 0xffffffffff097424 */ /* 0x000fe200078e00ff */
[----:B------:R-:W-:-:S13]  /*0880*/  ISETP.GE.AND P0, PT, R12, RZ, PT ;  /* 0x000000ff0c00720c */ /* 0x000fda0003f06270 */
[----:B------:R-:W-:Y:S05]  /*0890*/  @P0 BRA `(.L_x_14) ;  /* 0x0000000c008c0947 */ /* 0x000fea0003800000 */
[----:B------:R-:W-:Y:S01]  /*08a0*/  IMAD.MOV R4, RZ, RZ, -R12 ;  /* 0x000000ffff047224 */ /* 0x000fe200078e0a0c */
[----:B------:R-:W-:Y:S01]  /*08b0*/  BSSY.RECONVERGENT B3, `(.L_x_15) ;  /* 0x0000091000037945 */ /* 0x000fe20003800200 */
[----:B------:R-:W-:-:S03]  /*08c0*/  PLOP3.LUT P0, PT, PT, PT, PT, 0x80, 0x8 ;  /* 0x000000000008781c */ /* 0x000fc60003f0f070 */
[----:B------:R-:W-:-:S13]  /*08d0*/  ISETP.GT.AND P1, PT, R4, 0xc, PT ;  /* 0x0000000c0400780c */ /* 0x000fda0003f24270 */
[----:B------:R-:W-:Y:S05]  /*08e0*/  @!P1 BRA `(.L_x_16) ;  /* 0x0000000800349947 */ /* 0x000fea0003800000 */
[----:B------:R-:W2:Y:S01]  /*08f0*/  LDC.64 R4, c[0x4][0x40] ;  /* 0x01001000ff047b82 */ /* 0x000ea20000000a00 */
[----:B------:R-:W-:-:S13]  /*0900*/  PLOP3.LUT P0, PT, PT, PT, PT, 0x8, 0x80 ;  /* 0x000000000080781c */ /* 0x000fda0003f0e170 */
.L_x_17:
[----:B0-2---:R-:W-:-:S06]  /*0910*/  IMAD.WIDE.U32 R24, R7, 0x4, R4 ;  /* 0x0000000407187825 */ /* 0x005fcc00078e0004 */
[----:B------:R-:W2:Y:S01]  /*0920*/  LDG.E R25, desc[UR8][R24.64] ;  /* 0x0000000818197981 */ /* 0x000ea2000c1e1900 */
[----:B------:R-:W-:-:S05]  /*0930*/  IMAD.WIDE.U32 R26, R17, 0x4, R4 ;  /* 0x00000004111a7825 */ /* 0x000fca00078e0004 */
[----:B------:R-:W3:Y:S01]  /*0940*/  LDG.E R6, desc[UR8][R26.64] ;  /* 0x000000081a067981 */ /* 0x000ee2000c1e1900 */
[----:B--2---:R-:W-:-:S13]  /*0950*/  FSETP.GT.AND P1, PT, R25, R10, PT ;  /* 0x0000000a1900720b */ /* 0x004fda0003f24000 */
[----:B------:R-:W0:Y:S02]  /*0960*/  @P1 LDC.64 R18, c[0x4][0x48] ;  /* 0x01001200ff121b82 */ /* 0x000e240000000a00 */
[----:B0-----:R-:W-:-:S05]  /*0970*/  @P1 IMAD.WIDE.U32 R18, R7, 0x4, R18 ;  /* 0x0000000407121825 */ /* 0x001fca00078e0012 */
[----:B-----5:R0:W2:Y:S01]  /*0980*/  @P1 LDG.E R9, desc[UR8][R18.64] ;  /* 0x0000000812091981 */ /* 0x0200a2000c1e1900 */
[----:B------:R-:W-:Y:S01]  /*0990*/  IMAD.WIDE.U32 R20, R15, 0x4, R4 ;  /* 0x000000040f147825 */ /* 0x000fe200078e0004 */
[----:B------:R-:W-:-:S04]  /*09a0*/  @P1 MOV R10, R25 ;  /* 0x00000019000a1202 */ /* 0x000fc80000000f00 */
[----:B------:R-:W4:Y:S01]  /*09b0*/  LDG.E R23, desc[UR8][R20.64] ;  /* 0x0000000814177981 */ /* 0x000f22000c1e1900 */
[----:B---3--:R-:W-:-:S13]  /*09c0*/  FSETP.GT.AND P1, PT, R6, R10, PT ;  /* 0x0000000a0600720b */ /* 0x008fda0003f24000 */
[----:B------:R-:W3:Y:S02]  /*09d0*/  @P1 LDC.64 R24, c[0x4][0x48] ;  /* 0x01001200ff181b82 */ /* 0x000ee40000000a00 */
[----:B---3--:R-:W-:-:S04]  /*09e0*/  @P1 IMAD.WIDE.U32 R28, R17, 0x4, R24 ;  /* 0x00000004111c1825 */ /* 0x008fc800078e0018 */
[----:B------:R-:W-:-:S04]  /*09f0*/  IMAD.WIDE.U32 R26, R13, 0x4, R4 ;  /* 0x000000040d1a7825 */ /* 0x000fc800078e0004 */
[----:B------:R-:W-:Y:S02]  /*0a00*/  @P1 IMAD.MOV.U32 R10, RZ, RZ, R6 ;  /* 0x000000ffff0a1224 */ /* 0x000fe400078e0006 */
[----:B------:R-:W3:Y:S04]  /*0a10*/  LDG.E R27, desc[UR8][R26.64] ;  /* 0x000000081a1b7981 */ /* 0x000ee8000c1e1900 */
[----:B--2---:R-:W2:Y:S01]  /*0a20*/  @P1 LDG.E R9, desc[UR8][R28.64] ;  /* 0x000000081c091981 */ /* 0x004ea2000c1e1900 */
[----:B----4-:R-:W-:-:S13]  /*0a30*/  FSETP.GT.AND P1, PT, R23, R10, PT ;  /* 0x0000000a1700720b */ /* 0x010fda0003f24000 */
[----:B0-----:R-:W0:Y:S02]  /*0a40*/  @P1 LDC.64 R18, c[0x4][0x48] ;  /* 0x01001200ff121b82 */ /* 0x001e240000000a00 */
[----:B0-----:R-:W-:-:S04]  /*0a50*/  @P1 IMAD.WIDE.U32 R24, R15, 0x4, R18 ;  /* 0x000000040f181825 */ /* 0x001fc800078e0012 */
[----:B------:R-:W-:-:S05]  /*0a60*/  IMAD.IADD R7, R0, 0x1, R7 ;  /* 0x0000000100077824 */ /* 0x000fca00078e0207 */
[C---:B------:R-:W-:Y:S01]  /*0a70*/  IADD3 R7, PT, PT, R0.reuse, R7, RZ ;  /* 0x0000000700077210 */ /* 0x040fe20007ffe0ff */
[----:B--2---:R0:W2:Y:S03]  /*0a80*/  @P1 LDG.E R9, desc[UR8][R24.64] ;  /* 0x0000000818091981 */ /* 0x0040a6000c1e1900 */
[----:B------:R-:W-:Y:S01]  /*0a90*/  IADD3 R19, PT, PT, R0, R7, R0 ;  /* 0x0000000700137210 */ /* 0x000fe20007ffe000 */
[----:B------:R-:W-:-:S04]  /*0aa0*/  @P1 IMAD.MOV.U32 R10, RZ, RZ, R23 ;  /* 0x000000ffff0a1224 */ /* 0x000fc800078e0017 */
[----:B------:R-:W-:Y:S01]  /*0ab0*/  IMAD.WIDE.U32 R20, R19, 0x4, R4 ;  /* 0x0000000413147825 */ /* 0x000fe200078e0004 */
[----:B---3--:R-:W-:-:S05]  /*0ac0*/  FSETP.GT.AND P1, PT, R27, R10, PT ;  /* 0x0000000a1b00720b */ /* 0x008fca0003f24000 */
[----:B------:R-:W3:Y:S08]  /*0ad0*/  LDG.E R21, desc[UR8][R20.64] ;  /* 0x0000000814157981 */ /* 0x000ef0000c1e1900 */
[----:B------:R-:W4:Y:S02]  /*0ae0*/  @P1 LDC.64 R6, c[0x4][0x48] ;  /* 0x01001200ff061b82 */ /* 0x000f240000000a00 */
[----:B----4-:R-:W-:-:S04]  /*0af0*/  @P1 IMAD.WIDE.U32 R22, R13, 0x4, R6 ;  /* 0x000000040d161825 */ /* 0x010fc800078e0006 */
[----:B------:R-:W-:Y:S01]  /*0b00*/  IMAD R17, R0, 0x4, R17 ;  /* 0x0000000400117824 */ /* 0x000fe200078e0211 */
[----:B--2---:R2:W4:Y:S03]  /*0b10*/  @P1 LDG.E R9, desc[UR8][R22.64] ;  /* 0x0000000816091981 */ /* 0x004526000c1e1900 */
[----:B0-----:R-:W-:Y:S01]  /*0b20*/  IMAD.WIDE.U32 R24, R17, 0x4, R4 ;  /* 0x0000000411187825 */ /* 0x001fe200078e0004 */
[----:B------:R-:W-:-:S05]  /*0b30*/  @P1 MOV R10, R27 ;  /* 0x0000001b000a1202 */ /* 0x000fca0000000f00 */
[----:B------:R-:W2:Y:S01]  /*0b40*/  LDG.E R25, desc[UR8][R24.64] ;  /* 0x0000000818197981 */ /* 0x000ea2000c1e1900 */
[----:B---3--:R-:W-:-:S13]  /*0b50*/  FSETP.GT.AND P1, PT, R21, R10, PT ;  /* 0x0000000a1500720b */ /* 0x008fda0003f24000 */
[----:B------:R-:W0:Y:S02]  /*0b60*/  @P1 LDC.64 R6, c[0x4][0x48] ;  /* 0x01001200ff061b82 */ /* 0x000e240000000a00 */
[----:B0-----:R-:W-:-:S05]  /*0b70*/  @P1 IMAD.WIDE.U32 R28, R19, 0x4, R6 ;  /* 0x00000004131c1825 */ /* 0x001fca00078e0006 */
[----:B----4-:R-:W3:Y:S01]  /*0b80*/  @P1 LDG.E R9, desc[UR8][R28.64] ;  /* 0x000000081c091981 */ /* 0x010ee2000c1e1900 */
[----:B------:R-:W-:Y:S02]  /*0b90*/  IMAD R15, R0, 0x4, R15 ;  /* 0x00000004000f7824 */ /* 0x000fe400078e020f */
[----:B------:R-:W-:Y:S02]  /*0ba0*/  @P1 IMAD.MOV.U32 R10, RZ, RZ, R21 ;  /* 0x000000ffff0a1224 */ /* 0x000fe400078e0015 */
[----:B------:R-:W-:-:S03]  /*0bb0*/  IMAD.WIDE.U32 R26, R15, 0x4, R4 ;  /* 0x000000040f1a7825 */ /* 0x000fc600078e0004 */
[----:B--2---:R-:W-:-:S03]  /*0bc0*/  FSETP.GT.AND P1, PT, R25, R10, PT ;  /* 0x0000000a1900720b */ /* 0x004fc60003f24000 */
[----:B------:R-:W2:Y:S10]  /*0bd0*/  LDG.E R27, desc[UR8][R26.64] ;  /* 0x000000081a1b7981 */ /* 0x000eb4000c1e1900 */
[----:B------:R-:W0:Y:S02]  /*0be0*/  @P1 LDC.64 R6, c[0x4][0x48] ;  /* 0x01001200ff061b82 */ /* 0x000e240000000a00 */
[----:B0-----:R-:W-:Y:S01]  /*0bf0*/  @P1 IMAD.WIDE.U32 R22, R17, 0x4, R6 ;  /* 0x0000000411161825 */ /* 0x001fe200078e0006 */
[----:B------:R-:W-:-:S04]  /*0c00*/  LEA R13, R0, R13, 0x2 ;  /* 0x0000000d000d7211 */ /* 0x000fc800078e10ff */
[----:B---3--:R0:W3:Y:S01]  /*0c10*/  @P1 LDG.E R9, desc[UR8][R22.64] ;  /* 0x0000000816091981 */ /* 0x0080e2000c1e1900 */
[----:B------:R-:W-:-:S04]  /*0c20*/  IMAD.WIDE.U32 R20, R13, 0x4, R4 ;  /* 0x000000040d147825 */ /* 0x000fc800078e0004 */
[----:B------:R-:W-:Y:S02]  /*0c30*/  @P1 IMAD.MOV.U32 R10, RZ, RZ, R25 ;  /* 0x000000ffff0a1224 */ /* 0x000fe400078e0019 */
[----:B------:R-:W4:Y:S03]  /*0c40*/  LDG.E R21, desc[UR8][R20.64] ;  /* 0x0000000814157981 */ /* 0x000f26000c1e1900 */
[----:B--2---:R-:W-:-:S13]  /*0c50*/  FSETP.GT.AND P1, PT, R27, R10, PT ;  /* 0x0000000a1b00720b */ /* 0x004fda0003f24000 */
[----:B------:R-:W2:Y:S02]  /*0c60*/  @P1 LDC.64 R6, c[0x4][0x48] ;  /* 0x01001200ff061b82 */ /* 0x000ea40000000a00 */
[----:B--2---:R-:W-:Y:S01]  /*0c70*/  @P1 IMAD.WIDE.U32 R24, R15, 0x4, R6 ;  /* 0x000000040f181825 */ /* 0x004fe200078e0006 */
[----:B------:R-:W-:-:S05]  /*0c80*/  IADD3 R19, PT, PT, R0, R19, RZ ;  /* 0x0000001300137210 */ /* 0x000fca0007ffe0ff */
[C---:B------:R-:W-:Y:S01]  /*0c90*/  IMAD.IADD R19, R0.reuse, 0x1, R19 ;  /* 0x0000000100137824 */ /* 0x040fe200078e0213 */
[----:B---3--:R2:W3:Y:S04]  /*0ca0*/  @P1 LDG.E R9, desc[UR8][R24.64] ;  /* 0x0000000818091981 */ /* 0x0084e8000c1e1900 */
[----:B------:R-:W-:Y:S02]  /*0cb0*/  IADD3 R19, PT, PT, R0, R19, R0 ;  /* 0x0000001300137210 */ /* 0x000fe40007ffe000 */
[----:B------:R-:W-:-:S03]  /*0cc0*/  @P1 MOV R10, R27 ;  /* 0x0000001b000a1202 */ /* 0x000fc60000000f00 */
[----:B0-----:R-:W-:Y:S01]  /*0cd0*/  IMAD.WIDE.U32 R22, R19, 0x4, R4 ;  /* 0x0000000413167825 */ /* 0x001fe200078e0004 */
[----:B----4-:R-:W-:-:S05]  /*0ce0*/  FSETP.GT.AND P1, PT, R21, R10, PT ;  /* 0x0000000a1500720b */ /* 0x010fca0003f24000 */
[----:B------:R-:W4:Y:S08]  /*0cf0*/  LDG.E R23, desc[UR8][R22.64] ;  /* 0x0000000816177981 */ /* 0x000f30000c1e1900 */
[----:B------:R-:W0:Y:S02]  /*0d00*/  @P1 LDC.64 R6, c[0x4][0x48] ;  /* 0x01001200ff061b82 */ /* 0x000e240000000a00 */
[----:B0-----:R-:W-:-:S04]  /*0d10*/  @P1 IMAD.WIDE.U32 R6, R13, 0x4, R6 ;  /* 0x000000040d061825 */ /* 0x001fc800078e0006 */
[----:B--2---:R-:W-:Y:S01]  /*0d20*/  IMAD R25, R0, 0x4, R17 ;  /* 0x0000000400197824 */ /* 0x004fe200078e0211 */
[----:B---3--:R0:W2:Y:S03]  /*0d30*/  @P1 LDG.E R9, desc[UR8][R6.64] ;  /* 0x0000000806091981 */ /* 0x0080a6000c1e1900 */
[----:B------:R-:W-:Y:S01]  /*0d40*/  IMAD.WIDE.U32 R16, R25, 0x4, R4 ;  /* 0x0000000419107825 */ /* 0x000fe200078e0004 */
[----:B------:R-:W-:-:S05]  /*0d50*/  @P1 MOV R10, R21 ;  /* 0x00000015000a1202 */ /* 0x000fca0000000f00 */
[----:B------:R-:W3:Y:S01]  /*0d60*/  LDG.E R17, desc[UR8][R16.64] ;  /* 0x0000000810117981 */ /* 0x000ee2000c1e1900 */
[----:B----4-:R-:W-:-:S13]  /*0d70*/  FSETP.GT.AND P1, PT, R23, R10, PT ;  /* 0x0000000a1700720b */ /* 0x010fda0003f24000 */
[----:B------:R-:W4:Y:S02]  /*0d80*/  @P1 LDC.64 R20, c[0x4][0x48] ;  /* 0x01001200ff141b82 */ /* 0x000f240000000a00 */
[----:B----4-:R-:W-:-:S05]  /*0d90*/  @P1 IMAD.WIDE.U32 R20, R19, 0x4, R20 ;  /* 0x0000000413141825 */ /* 0x010fca00078e0014 */
[----:B--2---:R-:W2:Y:S01]  /*0da0*/  @P1 LDG.E R9, desc[UR8][R20.64] ;  /* 0x0000000814091981 */ /* 0x004ea2000c1e1900 */
[----:B------:R-:W-:Y:S01]  /*0db0*/  IMAD R27, R0, 0x4, R15 ;  /* 0x00000004001b7824 */ /* 0x000fe200078e020f */
[----:B------:R-:W-:-:S03]  /*0dc0*/  @P1 MOV R10, R23 ;  /* 0x00000017000a1202 */ /* 0x000fc60000000f00 */
[----:B------:R-:W-:Y:S01]  /*0dd0*/  IMAD.WIDE.U32 R14, R27, 0x4, R4 ;  /* 0x000000041b0e7825 */ /* 0x000fe200078e0004 */
[----:B---3--:R-:W-:-:S05]  /*0de0*/  FSETP.GT.AND P1, PT, R17, R10, PT ;  /* 0x0000000a1100720b */ /* 0x008fca0003f24000 */
[----:B------:R-:W3:Y:S08]  /*0df0*/  LDG.E R15, desc[UR8][R14.64] ;  /* 0x000000080e0f7981 */ /* 0x000ef0000c1e1900 */
[----:B0-----:R-:W0:Y:S02]  /*0e00*/  @P1 LDC.64 R6, c[0x4][0x48] ;  /* 0x01001200ff061b82 */ /* 0x001e240000000a00 */
[----:B0-----:R-:W-:-:S04]  /*0e10*/  @P1 IMAD.WIDE.U32 R6, R25, 0x4, R6 ;  /* 0x0000000419061825 */ /* 0x001fc800078e0006 */
[----:B------:R-:W-:Y:S01]  /*0e20*/  IMAD R13, R0, 0x4, R13 ;  /* 0x00000004000d7824 */ /* 0x000fe200078e020d */
[----:B--2---:R0:W2:Y:S03]  /*0e30*/  @P1 LDG.E R9, desc[UR8][R6.64] ;  /* 0x0000000806091981 */ /* 0x0040a6000c1e1900 */
[----:B------:R-:W-:Y:S01]  /*0e40*/  IMAD.WIDE.U32 R22, R13, 0x4, R4 ;  /* 0x000000040d167825 */ /* 0x000fe200078e0004 */
[----:B------:R-:W-:-:S05]  /*0e50*/  @P1 MOV R10, R17 ;  /* 0x00000011000a1202 */ /* 0x000fca0000000f00 */
[----:B------:R-:W4:Y:S01]  /*0e60*/  LDG.E R23, desc[UR8][R22.64] ;  /* 0x0000000816177981 */ /* 0x000f22000c1e1900 */
[----:B---3--:R-:W-:-:S13]  /*0e70*/  FSETP.GT.AND P1, PT, R15, R10, PT ;  /* 0x0000000a0f00720b */ /* 0x008fda0003f24000 */
[----:B------:R-:W3:Y:S02]  /*0e80*/  @P1 LDC.64 R16, c[0x4][0x48] ;  /* 0x01001200ff101b82 */ /* 0x000ee40000000a00 */
[----:B---3--:R-:W-:-:S04]  /*0e90*/  @P1 IMAD.WIDE.U32 R16, R27, 0x4, R16 ;  /* 0x000000041b101825 */ /* 0x008fc800078e0010 */
[----:B------:R-:W-:-:S05]  /*0ea0*/  IMAD.IADD R19, R0, 0x1, R19 ;  /* 0x0000000100137824 */ /* 0x000fca00078e0213 */
[C---:B------:R-:W-:Y:S01]  /*0eb0*/  IADD3 R19, PT, PT, R0.reuse, R19, RZ ;  /* 0x0000001300137210 */ /* 0x040fe20007ffe0ff */
[----:B--2---:R2:W3:Y:S03]  /*0ec0*/  @P1 LDG.E R9, desc[UR8][R16.64] ;  /* 0x0000000810091981 */ /* 0x0044e6000c1e1900 */
[----:B------:R-:W-:Y:S01]  /*0ed0*/  IADD3 R19, PT, PT, R0, R19, R0 ;  /* 0x0000001300137210 */ /* 0x000fe20007ffe000 */
[----:B------:R-:W-:-:S04]  /*0ee0*/  @P1 IMAD.MOV.U32 R10, RZ, RZ, R15 ;  /* 0x000000ffff0a1224 */ /* 0x000fc800078e000f */
[----:B0-----:R-:W-:Y:S01]  /*0ef0*/  IMAD.WIDE.U32 R6, R19, 0x4, R4 ;  /* 0x0000000413067825 */ /* 0x001fe200078e0004 */
[----:B----4-:R-:W-:-:S05]  /*0f00*/  FSETP.GT.AND P1, PT, R23, R10, PT ;  /* 0x0000000a1700720b */ /* 0x010fca0003f24000 */
[----:B------:R-:W4:Y:S08]  /*0f10*/  LDG.E R7, desc[UR8][R6.64] ;  /* 0x0000000806077981 */ /* 0x000f30000c1e1900 */
[----:B------:R-:W0:Y:S02]  /*0f20*/  @P1 LDC.64 R14, c[0x4][0x48] ;  /* 0x01001200ff0e1b82 */ /* 0x000e240000000a00 */
[----:B0-----:R-:W-:Y:S01]  /*0f30*/  @P1 IMAD.WIDE.U32 R14, R13, 0x4, R14 ;  /* 0x000000040d0e1825 */ /* 0x001fe200078e000e */
[----:B------:R-:W-:-:S04]  /*0f40*/  LEA R25, R0, R25, 0x2 ;  /* 0x0000001900197211 */ /* 0x000fc800078e10ff */
[----:B---3--:R0:W3:Y:S01]  /*0f50*/  @P1 LDG.E R9, desc[UR8][R14.64] ;  /* 0x000000080e091981 */ /* 0x0080e2000c1e1900 */
[----:B--2---:R-:W-:-:S04]  /*0f60*/  IMAD.WIDE.U32 R16, R25, 0x4, R4 ;  /* 0x0000000419107825 */ /* 0x004fc800078e0004 */
[----:B------:R-:W-:Y:S02]  /*0f70*/  @P1 IMAD.MOV.U32 R10, RZ, RZ, R23 ;  /* 0x000000ffff0a1224 */ /* 0x000fe400078e0017 */
[----:B------:R-:W2:Y:S03]  /*0f80*/  LDG.E R17, desc[UR8][R16.64] ;  /* 0x0000000810117981 */ /* 0x000ea6000c1e1900 */
[----:B----4-:R-:W-:-:S13]  /*0f90*/  FSETP.GT.AND P1, PT, R7, R10, PT ;  /* 0x0000000a0700720b */ /* 0x010fda0003f24000 */
[----:B------:R-:W4:Y:S02]  /*0fa0*/  @P1 LDC.64 R20, c[0x4][0x48] ;  /* 0x01001200ff141b82 */ /* 0x000f240000000a00 */
[----:B----4-:R-:W-:Y:S01]  /*0fb0*/  @P1 IMAD.WIDE.U32 R20, R19, 0x4, R20 ;  /* 0x0000000413141825 */ /* 0x010fe200078e0014 */
[----:B------:R-:W-:-:S04]  /*0fc0*/  LEA R27, R0, R27, 0x2 ;  /* 0x0000001b001b7211 */ /* 0x000fc800078e10ff */
[----:B---3--:R3:W4:Y:S01]  /*0fd0*/  @P1 LDG.E R9, desc[UR8][R20.64] ;  /* 0x0000000814091981 */ /* 0x008722000c1e1900 */
[----:B------:R-:W-:-:S04]  /*0fe0*/  IMAD.WIDE.U32 R22, R27, 0x4, R4 ;  /* 0x000000041b167825 */ /* 0x000fc800078e0004 */
[----:B------:R-:W-:Y:S02]  /*0ff0*/  @P1 IMAD.MOV.U32 R10, RZ, RZ, R7 ;  /* 0x000000ffff0a1224 */ /* 0x000fe400078e0007 */
[----:B------:R-:W3:Y:S03]  /*1000*/  LDG.E R23, desc[UR8][R22.64] ;  /* 0x0000000816177981 */ /* 0x000ee6000c1e1900 */
[----:B--2---:R-:W-:-:S13]  /*1010*/  FSETP.GT.AND P1, PT, R17, R10, PT ;  /* 0x0000000a1100720b */ /* 0x004fda0003f24000 */
[----:B------:R-:W2:Y:S02]  /*1020*/  @P1 LDC.64 R6, c[0x4][0x48] ;  /* 0x01001200ff061b82 */ /* 0x000ea40000000a00 */
[----:B--2---:R-:W-:Y:S01]  /*1030*/  @P1 IMAD.WIDE.U32 R6, R25, 0x4, R6 ;  /* 0x0000000419061825 */ /* 0x004fe200078e0006 */
[----:B------:R-:W-:-:S04]  /*1040*/  LEA R13, R0, R13, 0x2 ;  /* 0x0000000d000d7211 */ /* 0x000fc800078e10ff */
[----:B----4-:R-:W2:Y:S01]  /*1050*/  @P1 LDG.E R9, desc[UR8][R6.64] ;  /* 0x0000000806091981 */ /* 0x010ea2000c1e1900 */
[----:B0-----:R-:W-:-:S04]  /*1060*/  IMAD.WIDE.U32 R14, R13, 0x4, R4 ;  /* 0x000000040d0e7825 */ /* 0x001fc800078e0004 */
[----:B------:R-:W-:Y:S02]  /*1070*/  @P1 IMAD.MOV.U32 R10, RZ, RZ, R17 ;  /* 0x000000ffff0a1224 */ /* 0x000fe400078e0011 */
[----:B------:R-:W4:Y:S03]  /*1080*/  LDG.E R15, desc[UR8][R14.64] ;  /* 0x000000080e0f7981 */ /* 0x000f26000c1e1900 */
[----:B---3--:R-:W-:-:S13]  /*1090*/  FSETP.GT.AND P1, PT, R23, R10, PT ;  /* 0x0000000a1700720b */ /* 0x008fda0003f24000 */
[----:B------:R-:W0:Y:S02]  /*10a0*/  @P1 LDC.64 R16, c[0x4][0x48] ;  /* 0x01001200ff101b82 */ /* 0x000e240000000a00 */
[----:B0-----:R-:W-:-:S05]  /*10b0*/  @P1 IMAD.WIDE.U32 R16, R27, 0x4, R16 ;  /* 0x000000041b101825 */ /* 0x001fca00078e0010 */
[----:B--2---:R0:W2:Y:S01]  /*10c0*/  @P1 LDG.E R9, desc[UR8][R16.64] ;  /* 0x0000000810091981 */ /* 0x0040a2000c1e1900 */
[----:B------:R-:W-:-:S04]  /*10d0*/  @P1 MOV R10, R23 ;  /* 0x00000017000a1202 */ /* 0x000fc80000000f00 */
[----:B----4-:R-:W-:-:S13]  /*10e0*/  FSETP.GT.AND P1, PT, R15, R10, PT ;  /* 0x0000000a0f00720b */ /* 0x010fda0003f24000 */
[----:B------:R-:W3:Y:S02]  /*10f0*/  @P1 LDC.64 R20, c[0x4][0x48] ;  /* 0x01001200ff141b82 */ /* 0x000ee40000000a00 */
[----:B---3--:R-:W-:-:S05]  /*1100*/  @P1 IMAD.WIDE.U32 R20, R13, 0x4, R20 ;  /* 0x000000040d141825 */ /* 0x008fca00078e0014 */
[----:B--2---:R3:W5:Y:S01]  /*1110*/  @P1 LDG.E R9, desc[UR8][R20.64] ;  /* 0x0000000814091981 */ /* 0x004762000c1e1900 */
[----:B------:R-:W-:-:S05]  /*1120*/  VIADD R12, R12, 0x10 ;  /* 0x000000100c0c7836 */ /* 0x000fca0000000000 */
[----:B------:R-:W-:Y:S02]  /*1130*/  ISETP.GE.AND P2, PT, R12, -0xc, PT ;  /* 0xfffffff40c00780c */ /* 0x000fe40003f46270 */
[----:B------:R-:W-:-:S05]  /*1140*/  IADD3 R19, PT, PT, R0, R19, RZ ;  /* 0x0000001300137210 */ /* 0x000fca0007ffe0ff */
[C---:B------:R-:W-:Y:S01]  /*1150*/  IMAD.IADD R19, R0.reuse, 0x1, R19 ;  /* 0x0000000100137824 */ /* 0x040fe200078e0213 */
[----:B------:R-:W-:Y:S01]  /*1160*/  @P1 MOV R10, R15 ;  /* 0x0000000f000a1202 */ /* 0x000fe20000000f00 */
[C---:B0-----:R-:W-:Y:S01]  /*1170*/  IMAD R17, R0.reuse, 0x4, R25 ;  /* 0x0000000400117824 */ /* 0x041fe200078e0219 */
[C---:B------:R-:W-:Y:S01]  /*1180*/  LEA R15, R0.reuse, R27, 0x2 ;  /* 0x0000001b000f7211 */ /* 0x040fe200078e10ff */
[C---:B------:R-:W-:Y:S01]  /*1190*/  IMAD R13, R0.reuse, 0x4, R13 ;  /* 0x00000004000d7824 */ /* 0x040fe200078e020d */
[----:B------:R-:W-:Y:S01]  /*11a0*/  IADD3 R7, PT, PT, R0, R19, R0 ;  /* 0x0000001300077210 */ /* 0x000fe20007ffe000 */
[----:B---3--:R-:W-:Y:S06]  /*11b0*/  @!P2 BRA `(.L_x_17) ;  /* 0xfffffff400d4a947 */ /* 0x008fec000383ffff */
.L_x_16:
[----:B------:R-:W-:Y:S05]  /*11c0*/  BSYNC.RECONVERGENT B3 ;  /* 0x0000000000037941 */ /* 0x000fea0003800200 */
.L_x_15:
[----:B------:R-:W-:Y:S01]  /*11d0*/  IADD3 R4, PT, PT, -R12, RZ, RZ ;  /* 0x000000ff0c047210 */ /* 0x000fe20007ffe1ff */
[----:B------:R-:W-:Y:S03]  /*11e0*/  BSSY.RECONVERGENT B3, `(.L_x_18) ;  /* 0x000004b000037945 */ /* 0x000fe60003800200 */
[----:B------:R-:W-:-:S13]  /*11f0*/  ISETP.GT.AND P1, PT, R4, 0x4, PT ;  /* 0x000000040400780c */ /* 0x000fda0003f24270 */
[----:B------:R-:W-:Y:S05]  /*1200*/  @!P1 BRA `(.L_x_19) ;  /* 0x0000000400209947 */ /* 0x000fea0003800000 */
[----:B------:R-:W0:Y:S02]  /*1210*/  LDC.64 R4, c[0x4][0x40] ;  /* 0x01001000ff047b82 */ /* 0x000e240000000a00 */
[----:B0-----:R-:W-:-:S06]  /*1220*/  IMAD.WIDE.U32 R20, R7, 0x4, R4 ;  /* 0x0000000407147825 */ /* 0x001fcc00078e0004 */
[----:B------:R-:W2:Y:S01]  /*1230*/  LDG.E R21, desc[UR8][R20.64] ;  /* 0x0000000814157981 */ /* 0x000ea2000c1e1900 */
[----:B------:R-:W-:-:S06]  /*1240*/  IMAD.WIDE.U32 R24, R17, 0x4, R4 ;  /* 0x0000000411187825 */ /* 0x000fcc00078e0004 */
[----:B------:R-:W3:Y:S01]  /*1250*/  LDG.E R25, desc[UR8][R24.64] ;  /* 0x0000000818197981 */ /* 0x000ee2000c1e1900 */
[----:B--2---:R-:W-:-:S13]  /*1260*/  FSETP.GT.AND P0, PT, R21, R10, PT ;  /* 0x0000000a1500720b */ /* 0x004fda0003f04000 */
[----:B------:R-:W0:Y:S02]  /*1270*/  @P0 LDC.64 R18, c[0x4][0x48] ;  /* 0x01001200ff120b82 */ /* 0x000e240000000a00 */
[----:B0-----:R-:W-:-:S05]  /*1280*/  @P0 IMAD.WIDE.U32 R18, R7, 0x4, R18 ;  /* 0x0000000407120825 */ /* 0x001fca00078e0012 */
[----:B-----5:R0:W2:Y:S01]  /*1290*/  @P0 LDG.E R9, desc[UR8][R18.64] ;  /* 0x0000000812090981 */ /* 0x0200a2000c1e1900 */
[----:B------:R-:W-:-:S04]  /*12a0*/  IMAD.WIDE.U32 R22, R15, 0x4, R4 ;  /* 0x000000040f167825 */ /* 0x000fc800078e0004 */
[----:B------:R-:W-:Y:S01]  /*12b0*/  @P0 IMAD.MOV.U32 R10, RZ, RZ, R21 ;  /* 0x000000ffff0a0224 */ /* 0x000fe200078e0015 */
[----:B------:R-:W4:Y:S04]  /*12c0*/  LDG.E R27, desc[UR8][R22.64] ;  /* 0x00000008161b7981 */ /* 0x000f28000c1e1900 */
[----:B---3--:R-:W-:-:S13]  /*12d0*/  FSETP.GT.AND P0, PT, R25, R10, PT ;  /* 0x0000000a1900720b */ /* 0x008fda0003f04000 */
[----:B------:R-:W3:Y:S02]  /*12e0*/  @P0 LDC.64 R20, c[0x4][0x48] ;  /* 0x01001200ff140b82 */ /* 0x000ee40000000a00 */
[----:B---3--:R-:W-:-:S05]  /*12f0*/  @P0 IMAD.WIDE.U32 R28, R17, 0x4, R20 ;  /* 0x00000004111c0825 */ /* 0x008fca00078e0014 */
[----:B--2---:R-:W2:Y:S01]  /*1300*/  @P0 LDG.E R9, desc[UR8][R28.64] ;  /* 0x000000081c090981 */ /* 0x004ea2000c1e1900 */
[----:B------:R-:W-:Y:S01]  /*1310*/  IMAD.WIDE.U32 R20, R13, 0x4, R4 ;  /* 0x000000040d147825 */ /* 0x000fe200078e0004 */
[----:B------:R-:W-:-:S04]  /*1320*/  @P0 MOV R10, R25 ;  /* 0x00000019000a0202 */ /* 0x000fc80000000f00 */
[----:B----4-:R-:W-:Y:S01]  /*1330*/  FSETP.GT.AND P0, PT, R27, R10, PT ;  /* 0x0000000a1b00720b */ /* 0x010fe20003f04000 */
[----:B------:R-:W3:-:S12]  /*1340*/  LDG.E R21, desc[UR8][R20.64] ;  /* 0x0000000814157981 */ /* 0x000ed8000c1e1900 */
        /* <DEDUP_REMOVED lines=11> */
[----:B----4-:R-:W-:Y:S01]  /*1400*/  @P0 IMAD.WIDE.U32 R6, R13, 0x4, R6 ;  /* 0x000000040d060825 */ /* 0x010fe200078e0006 */
[----:B0-----:R-:W-:-:S04]  /*1410*/  LEA R25, R0, R17, 0x2 ;  /* 0x0000001100197211 */ /* 0x001fc800078e10ff */
[----:B--2---:R0:W2:Y:S01]  /*1420*/  @P0 LDG.E R9, desc[UR8][R6.64] ;  /* 0x0000000806090981 */ /* 0x0040a2000c1e1900 */
[----:B------:R-:W-:-:S04]  /*1430*/  IMAD.WIDE.U32 R16, R25, 0x4, R4 ;  /* 0x0000000419107825 */ /* 0x000fc800078e0004 */
[----:B------:R-:W-:Y:S02]  /*1440*/  @P0 IMAD.MOV.U32 R10, RZ, RZ, R21 ;  /* 0x000000ffff0a0224 */ /* 0x000fe400078e0015 */
[----:B------:R-:W4:Y:S03]  /*1450*/  LDG.E R17, desc[UR8][R16.64] ;  /* 0x0000000810117981 */ /* 0x000f26000c1e1900 */
[----:B---3--:R-:W-:-:S13]  /*1460*/  FSETP.GT.AND P0, PT, R23, R10, PT ;  /* 0x0000000a1700720b */ /* 0x008fda0003f04000 */
[----:B------:R-:W3:Y:S02]  /*1470*/  @P0 LDC.64 R20, c[0x4][0x48] ;  /* 0x01001200ff140b82 */ /* 0x000ee40000000a00 */
[----:B---3--:R-:W-:Y:S01]  /*1480*/  @P0 IMAD.WIDE.U32 R20, R19, 0x4, R20 ;  /* 0x0000000413140825 */ /* 0x008fe200078e0014 */
[----:B------:R-:W-:-:S04]  /*1490*/  LEA R27, R0, R15, 0x2 ;  /* 0x0000000f001b7211 */ /* 0x000fc800078e10ff */
[----:B--2---:R2:W3:Y:S01]  /*14a0*/  @P0 LDG.E R9, desc[UR8][R20.64] ;  /* 0x0000000814090981 */ /* 0x0044e2000c1e1900 */
[----:B------:R-:W-:-:S04]  /*14b0*/  IMAD.WIDE.U32 R14, R27, 0x4, R4 ;  /* 0x000000041b0e7825 */ /* 0x000fc800078e0004 */
[----:B------:R-:W-:Y:S02]  /*14c0*/  @P0 IMAD.MOV.U32 R10, RZ, RZ, R23 ;  /* 0x000000ffff0a0224 */ /* 0x000fe400078e0017 */
[----:B------:R-:W2:Y:S03]  /*14d0*/  LDG.E R15, desc[UR8][R14.64] ;  /* 0x000000080e0f7981 */ /* 0x000ea6000c1e1900 */
[----:B----4-:R-:W-:-:S13]  /*14e0*/  FSETP.GT.AND P0, PT, R17, R10, PT ;  /* 0x0000000a1100720b */ /* 0x010fda0003f04000 */
[----:B0-----:R-:W0:Y:S02]  /*14f0*/  @P0 LDC.64 R6, c[0x4][0x48] ;  /* 0x01001200ff060b82 */ /* 0x001e240000000a00 */
        /* <DEDUP_REMOVED lines=8> */
[----:B--2---:R-:W-:-:S05]  /*1580*/  @P0 IMAD.WIDE.U32 R4, R27, 0x4, R4 ;  /* 0x000000041b040825 */ /* 0x004fca00078e0004 */
[----:B---3--:R2:W3:Y:S01]  /*1590*/  @P0 LDG.E R9, desc[UR8][R4.64] ;  /* 0x0000000804090981 */ /* 0x0084e2000c1e1900 */
[----:B------:R-:W-:-:S04]  /*15a0*/  @P0 MOV R10, R15 ;  /* 0x0000000f000a0202 */ /* 0x000fc80000000f00 */
[----:B----4-:R-:W-:-:S13]  /*15b0*/  FSETP.GT.AND P1, PT, R23, R10, PT ;  /* 0x0000000a1700720b */ /* 0x010fda0003f24000 */
[----:B------:R-:W4:Y:S02]  /*15c0*/  @P1 LDC.64 R20, c[0x4][0x48] ;  /* 0x01001200ff141b82 */ /* 0x000f240000000a00 */
[----:B----4-:R-:W-:-:S05]  /*15d0*/  @P1 IMAD.WIDE.U32 R20, R13, 0x4, R20 ;  /* 0x000000040d141825 */ /* 0x010fca00078e0014 */
[----:B---3--:R2:W5:Y:S01]  /*15e0*/  @P1 LDG.E R9, desc[UR8][R20.64] ;  /* 0x0000000814091981 */ /* 0x008562000c1e1900 */
[----:B------:R-:W-:Y:S01]  /*15f0*/  IMAD.IADD R19, R0, 0x1, R19 ;  /* 0x0000000100137824 */ /* 0x000fe200078e0213 */
[----:B------:R-:W-:Y:S01]  /*1600*/  IADD3 R12, PT, PT, R12, 0x4, RZ ;  /* 0x000000040c0c7810 */ /* 0x000fe20007ffe0ff */
[C---:B------:R-:W-:Y:S01]  /*1610*/  IMAD R15, R0.reuse, 0x4, R27 ;  /* 0x00000004000f7824 */ /* 0x040fe200078e021b */
[----:B------:R-:W-:Y:S01]  /*1620*/  PLOP3.LUT P0, PT, PT, PT, PT, 0x8, 0x80 ;  /* 0x000000000080781c */ /* 0x000fe20003f0e170 */
[----:B------:R-:W-:Y:S01]  /*1630*/  IMAD.IADD R19, R0, 0x1, R19 ;  /* 0x0000000100137824 */ /* 0x000fe200078e0213 */
[----:B------:R-:W-:Y:S01]  /*1640*/  @P1 MOV R10, R23 ;  /* 0x00000017000a1202 */ /* 0x000fe20000000f00 */
[----:B------:R-:W-:Y:S01]  /*1650*/  VIADD R12, R12, 0x4 ;  /* 0x000000040c0c7836 */ /* 0x000fe20000000000 */
[C---:B------:R-:W-:Y:S02]  /*1660*/  LEA R17, R0.reuse, R25, 0x2 ;  /* 0x0000001900117211 */ /* 0x040fe400078e10ff */
[----:B0-----:R-:W-:-:S02]  /*1670*/  IADD3 R7, PT, PT, R0, R19, R0 ;  /* 0x0000001300077210 */ /* 0x001fc40007ffe000 */
[----:B--2---:R-:W-:-:S07]  /*1680*/  LEA R13, R0, R13, 0x2 ;  /* 0x0000000d000d7211 */ /* 0x004fce00078e10ff */
.L_x_19:
[----:B------:R-:W-:Y:S05]  /*1690*/  BSYNC.RECONVERGENT B3 ;  /* 0x0000000000037941 */ /* 0x000fea0003800200 */
.L_x_18:
[----:B------:R-:W-:-:S13]  /*16a0*/  ISETP.NE.OR P0, PT, R12, RZ, P0 ;  /* 0x000000ff0c00720c */ /* 0x000fda0000705670 */
[----:B------:R-:W-:Y:S05]  /*16b0*/  @!P0 BREAK.RELIABLE B0 ;  /* 0x0000000000008942 */ /* 0x000fea0003800100 */
[----:B------:R-:W-:Y:S05]  /*16c0*/  @!P0 BRA `(.L_x_12) ;  /* 0x0000000000988947 */ /* 0x000fea0003800000 */
.L_x_14:
[----:B------:R-:W-:Y:S05]  /*16d0*/  BSYNC.RELIABLE B0 ;  /* 0x0000000000007941 */ /* 0x000fea0003800100 */
.L_x_13:
[----:B01----:R-:W-:-:S06]  /*16e0*/  IMAD.WIDE.U32 R4, R7, 0x4, R2 ;  /* 0x0000000407047825 */ /* 0x003fcc00078e0002 */
[----:B------:R-:W2:Y:S01]  /*16f0*/  LDG.E R5, desc[UR8][R4.64] ;  /* 0x0000000804057981 */ /* 0x000ea2000c1e1900 */
[----:B------:R-:W-:-:S05]  /*1700*/  IMAD.WIDE.U32 R20, R17, 0x4, R2 ;  /* 0x0000000411147825 */ /* 0x000fca00078e0002 */
[----:B------:R-:W3:Y:S01]  /*1710*/  LDG.E R25, desc[UR8][R20.64] ;  /* 0x0000000814197981 */ /* 0x000ee2000c1e1900 */
[----:B--2---:R-:W-:-:S13]  /*1720*/  FSETP.GT.AND P0, PT, R5, R10, PT ;  /* 0x0000000a0500720b */ /* 0x004fda0003f04000 */
[----:B------:R-:W0:Y:S02]  /*1730*/  @P0 LDC.64 R18, c[0x4][0x48] ;  /* 0x01001200ff120b82 */ /* 0x000e240000000a00 */
[----:B0-----:R-:W-:-:S05]  /*1740*/  @P0 IMAD.WIDE.U32 R18, R7, 0x4, R18 ;  /* 0x0000000407120825 */ /* 0x001fca00078e0012 */
[----:B-----5:R0:W2:Y:S01]  /*1750*/  @P0 LDG.E R9, desc[UR8][R18.64] ;  /* 0x0000000812090981 */ /* 0x0200a2000c1e1900 */
[----:B------:R-:W-:-:S04]  /*1760*/  IMAD.WIDE.U32 R22, R15, 0x4, R2 ;  /* 0x000000040f167825 */ /* 0x000fc800078e0002 */
[----:B------:R-:W-:Y:S02]  /*1770*/  @P0 IMAD.MOV.U32 R10, RZ, RZ, R5 ;  /* 0x000000ffff0a0224 */ /* 0x000fe400078e0005 */
[----:B------:R-:W4:Y:S03]  /*1780*/  LDG.E R23, desc[UR8][R22.64] ;  /* 0x0000000816177981 */ /* 0x000f26000c1e1900 */
[----:B---3--:R-:W-:-:S13]  /*1790*/  FSETP.GT.AND P0, PT, R25, R10, PT ;  /* 0x0000000a1900720b */ /* 0x008fda0003f04000 */
[----:B------:R-:W1:Y:S02]  /*17a0*/  @P0 LDC.64 R4, c[0x4][0x48] ;  /* 0x01001200ff040b82 */ /* 0x000e640000000a00 */
[----:B-1----:R-:W-:-:S05]  /*17b0*/  @P0 IMAD.WIDE.U32 R4, R17, 0x4, R4 ;  /* 0x0000000411040825 */ /* 0x002fca00078e0004 */
[----:B--2---:R1:W2:Y:S01]  /*17c0*/  @P0 LDG.E R9, desc[UR8][R4.64] ;  /* 0x0000000804090981 */ /* 0x0042a2000c1e1900 */
[----:B------:R-:W-:Y:S01]  /*17d0*/  IMAD.WIDE.U32 R20, R13, 0x4, R2 ;  /* 0x000000040d147825 */ /* 0x000fe200078e0002 */
[----:B------:R-:W-:-:S05]  /*17e0*/  @P0 MOV R10, R25 ;  /* 0x00000019000a0202 */ /* 0x000fca0000000f00 */
[----:B------:R-:W3:Y:S01]  /*17f0*/  LDG.E R21, desc[UR8][R20.64] ;  /* 0x0000000814157981 */ /* 0x000ee2000c1e1900 */
[----:B----4-:R-:W-:-:S13]  /*1800*/  FSETP.GT.AND P0, PT, R23, R10, PT ;  /* 0x0000000a1700720b */ /* 0x010fda0003f04000 */
[----:B0-----:R-:W0:Y:S02]  /*1810*/  @P0 LDC.64 R18, c[0x4][0x48] ;  /* 0x01001200ff120b82 */ /* 0x001e240000000a00 */
[----:B0-----:R-:W-:-:S05]  /*1820*/  @P0 IMAD.WIDE.U32 R18, R15, 0x4, R18 ;  /* 0x000000040f120825 */ /* 0x001fca00078e0012 */
[----:B--2---:R2:W4:Y:S01]  /*1830*/  @P0 LDG.E R9, desc[UR8][R18.64] ;  /* 0x0000000812090981 */ /* 0x004522000c1e1900 */
[----:B------:R-:W-:-:S05]  /*1840*/  @P0 IMAD.MOV.U32 R10, RZ, RZ, R23 ;  /* 0x000000ffff0a0224 */ /* 0x000fca00078e0017 */
[----:B---3--:R-:W-:-:S13]  /*1850*/  FSETP.GT.AND P0, PT, R21, R10, PT ;  /* 0x0000000a1500720b */ /* 0x008fda0003f04000 */
[----:B------:R-:W1:Y:S02]  /*1860*/  @P0 LDC.64 R22, c[0x4][0x48] ;  /* 0x01001200ff160b82 */ /* 0x000e640000000a00 */
[----:B-1----:R-:W-:-:S05]  /*1870*/  @P0 IMAD.WIDE.U32 R4, R13, 0x4, R22 ;  /* 0x000000040d040825 */ /* 0x002fca00078e0016 */
[----:B----4-:R2:W5:Y:S01]  /*1880*/  @P0 LDG.E R9, desc[UR8][R4.64] ;  /* 0x0000000804090981 */ /* 0x010562000c1e1900 */
[----:B------:R-:W-:Y:S01]  /*1890*/  VIADD R12, R12, 0x4 ;  /* 0x000000040c0c7836 */ /* 0x000fe20000000000 */
[C---:B------:R-:W-:Y:S01]  /*18a0*/  IADD3 R7, PT, PT, R0.reuse, R7, RZ ;  /* 0x0000000700077210 */ /* 0x040fe20007ffe0ff */
[----:B------:R-:W-:Y:S01]  /*18b0*/  @P0 IMAD.MOV.U32 R10, RZ, RZ, R21 ;  /* 0x000000ffff0a0224 */ /* 0x000fe200078e0015 */
[C---:B------:R-:W-:Y:S01]  /*18c0*/  LEA R17, R0.reuse, R17, 0x2 ;  /* 0x0000001100117211 */ /* 0x040fe200078e10ff */
[----:B------:R-:W-:Y:S01]  /*18d0*/  IMAD R15, R0, 0x4, R15 ;  /* 0x00000004000f7824 */ /* 0x000fe200078e020f */
[----:B------:R-:W-:Y:S02]  /*18e0*/  ISETP.NE.AND P1, PT, R12, RZ, PT ;  /* 0x000000ff0c00720c */ /* 0x000fe40003f25270 */
[C---:B------:R-:W-:Y:S02]  /*18f0*/  IADD3 R7, PT, PT, R0.reuse, R7, RZ ;  /* 0x0000000700077210 */ /* 0x040fe40007ffe0ff */
[----:B------:R-:W-:-:S02]  /*1900*/  LEA R13, R0, R13, 0x2 ;  /* 0x0000000d000d7211 */ /* 0x000fc400078e10ff */
[----:B------:R-:W-:-:S07]  /*1910*/  IADD3 R7, PT, PT, R0, R7, R0 ;  /* 0x0000000700077210 */ /* 0x000fce0007ffe000 */
[----:B--2---:R-:W-:Y:S05]  /*1920*/  @P1 BRA `(.L_x_13) ;  /* 0xfffffffc006c1947 */ /* 0x004fea000383ffff */
.L_x_12:
[----:B------:R-:W-:Y:S05]  /*1930*/  BSYNC.RECONVERGENT B1 ;  /* 0x0000000000017941 */ /* 0x000fea0003800200 */
.L_x_11:
[----:B------:R-:W-:-:S13]  /*1940*/  ISETP.NE.AND P0, PT, R11, RZ, PT ;  /* 0x000000ff0b00720c */ /* 0x000fda0003f05270 */
[----:B------:R-:W-:Y:S05]  /*1950*/  @!P0 BRA `(.L_x_10) ;  /* 0x00000000003c8947 */ /* 0x000fea0003800000 */
[----:B------:R-:W-:Y:S02]  /*1960*/  IMAD.MOV R11, RZ, RZ, -R11 ;  /* 0x000000ffff0b7224 */ /* 0x000fe400078e0a0b */
[----:B01----:R-:W-:-:S07]  /*1970*/  IMAD.WIDE.U32 R2, R7, 0x4, RZ ;  /* 0x0000000407027825 */ /* 0x003fce00078e00ff */
.L_x_20:
[----:B------:R-:W-:-:S04]  /*1980*/  IADD3 R4, P0, PT, R2, UR6, RZ ;  /* 0x0000000602047c10 */ /* 0x000fc8000ff1e0ff */
[----:B------:R-:W-:-:S06]  /*1990*/  IADD3.X R5, PT, PT, R3, UR7, RZ, P0, !PT ;  /* 0x0000000703057c10 */ /* 0x000fcc00087fe4ff */
[----:B------:R-:W2:Y:S02]  /*19a0*/  LDG.E R5, desc[UR8][R4.64] ;  /* 0x0000000804057981 */ /* 0x000ea4000c1e1900 */
[----:B--2---:R-:W-:-:S13]  /*19b0*/  FSETP.GT.AND P0, PT, R5, R10, PT ;  /* 0x0000000a0500720b */ /* 0x004fda0003f04000 */
[----:B------:R-:W0:Y:S02]  /*19c0*/  @P0 LDC.64 R6, c[0x4][0x48] ;  /* 0x01001200ff060b82 */ /* 0x000e240000000a00 */
[----:B0-----:R-:W-:-:S04]  /*19d0*/  @P0 IADD3 R6, P1, PT, R2, R6, RZ ;  /* 0x0000000602060210 */ /* 0x001fc80007f3e0ff */
[----:B------:R-:W-:-:S05]  /*19e0*/  @P0 IADD3.X R7, PT, PT, R3, R7, RZ, P1, !PT ;  /* 0x0000000703070210 */ /* 0x000fca0000ffe4ff */
[----:B-----5:R2:W5:Y:S01]  /*19f0*/  @P0 LDG.E R9, desc[UR8][R6.64] ;  /* 0x0000000806090981 */ /* 0x020562000c1e1900 */
[----:B------:R-:W-:Y:S01]  /*1a00*/  VIADD R11, R11, 0x1 ;  /* 0x000000010b0b7836 */ /* 0x000fe20000000000 */
[----:B------:R-:W-:Y:S01]  /*1a10*/  @P0 MOV R10, R5 ;  /* 0x00000005000a0202 */ /* 0x000fe20000000f00 */
[----:B------:R-:W-:-:S03]  /*1a20*/  IMAD.WIDE.U32 R2, R0, 0x4, R2 ;  /* 0x0000000400027825 */ /* 0x000fc600078e0002 */
[----:B------:R-:W-:-:S13]  /*1a30*/  ISETP.NE.AND P1, PT, R11, RZ, PT ;  /* 0x000000ff0b00720c */ /* 0x000fda0003f25270 */
[----:B--2---:R-:W-:Y:S05]  /*1a40*/  @P1 BRA `(.L_x_20) ;  /* 0xfffffffc00cc1947 */ /* 0x004fea000383ffff */
.L_x_10:
[----:B------:R-:W-:Y:S05]  /*1a50*/  BSYNC.RECONVERGENT B2 ;  /* 0x0000000000027941 */ /* 0x000fea0003800200 */
.L_x_9:
[----:B------:R-:W-:Y:S05]  /*1a60*/  WARPSYNC.ALL ;  /* 0x0000000000007948 */ /* 0x000fea0003800000 */
[----:B0-----:R-:W0:Y:S01]  /*1a70*/  S2R R7, SR_TID.X ;  /* 0x0000000000077919 */ /* 0x001e220000002100 */
[----:B------:R-:W2:Y:S01]  /*1a80*/  S2UR UR5, SR_CgaCtaId ;  /* 0x00000000000579c3 */ /* 0x000ea20000008800 */
[----:B------:R-:W-:Y:S01]  /*1a90*/  UMOV UR4, 0x400 ;  /* 0x0000040000047882 */ /* 0x000fe20000000000 */
[----:B------:R-:W-:Y:S01]  /*1aa0*/  ISETP.GE.U32.AND P0, PT, R0, 0x2, PT ;  /* 0x000000020000780c */ /* 0x000fe20003f06070 */
[----:B------:R-:W-:-:S04]  /*1ab0*/  UIADD3 UR4, UPT, UPT, UR4, 0x10, URZ ;  /* 0x0000001004047890 */ /* 0x000fc8000fffe0ff */
[----:B--2---:R-:W-:-:S06]  /*1ac0*/  ULEA UR4, UR5, UR4, 0x18 ;  /* 0x0000000405047291 */ /* 0x004fcc000f8ec0ff */
[C---:B0-----:R-:W-:Y:S01]  /*1ad0*/  LEA R11, R7.reuse, UR4, 0x2 ;  /* 0x00000004070b7c11 */ /* 0x041fe2000f8e10ff */
[----:B------:R-:W-:-:S04]  /*1ae0*/  IMAD R6, R7, 0x4, R8 ;  /* 0x0000000407067824 */ /* 0x000fc800078e0208 */
[----:B------:R0:W-:Y:S04]  /*1af0*/  STS [R11], R10 ;  /* 0x0000000a0b007388 */ /* 0x0001e80000000800 */
[----:B-----5:R0:W-:Y:S01]  /*1b00*/  STS [R6], R9 ;  /* 0x0000000906007388 */ /* 0x0201e20000000800 */
[----:B------:R-:W-:Y:S06]  /*1b10*/  BAR.SYNC.DEFER_BLOCKING 0x0 ;  /* 0x0000000000007b1d */ /* 0x000fec0000010000 */
[----:B------:R-:W-:Y:S05]  /*1b20*/  @!P0 BRA `(.L_x_21) ;  /* 0x0000000000488947 */ /* 0x000fea0003800000 */
.L_x_24:
[----:B------:R-:W-:Y:S01]  /*1b30*/  MOV R4, R0 ;  /* 0x0000000000047202 */ /* 0x000fe20000000f00 */
[----:B------:R-:W-:Y:S01]  /*1b40*/  BSSY.RECONVERGENT B0, `(.L_x_22) ;  /* 0x000000d000007945 */ /* 0x000fe20003800200 */
[----:B------:R-:W-:-:S04]  /*1b50*/  SHF.R.U32.HI R0, RZ, 0x1, R0 ;  /* 0x00000001ff007819 */ /* 0x000fc80000011600 */
[----:B------:R-:W-:-:S13]  /*1b60*/  ISETP.GE.U32.AND P0, PT, R7, R0, PT ;  /* 0x000000000700720c */ /* 0x000fda0003f06070 */
[----:B--2---:R-:W-:Y:S05]  /*1b70*/  @P0 BRA `(.L_x_23) ;  /* 0x0000000000240947 */ /* 0x004fea0003800000 */
[----:B------:R-:W-:Y:S01]  /*1b80*/  IMAD R5, R0, 0x4, R11 ;  /* 0x0000000400057824 */ /* 0x000fe200078e020b */
[----:B-1----:R-:W-:Y:S04]  /*1b90*/  LDS R2, [R11] ;  /* 0x000000000b027984 */ /* 0x002fe80000000800 */
[----:B------:R-:W1:Y:S02]  /*1ba0*/  LDS R3, [R5] ;  /* 0x0000000005037984 */ /* 0x000e640000000800 */
[----:B-1----:R-:W-:-:S13]  /*1bb0*/  FSETP.GEU.AND P0, PT, R2, R3, PT ;  /* 0x000000030200720b */ /* 0x002fda0003f0e000 */
[----:B------:R-:W1:Y:S01]  /*1bc0*/  @!P0 LDS R2, [R5] ;  /* 0x0000000005028984 */ /* 0x000e620000000800 */
[----:B------:R-:W-:-:S03]  /*1bd0*/  @!P0 LEA R3, R0, R6, 0x2 ;  /* 0x0000000600038211 */ /* 0x000fc600078e10ff */
[----:B-1----:R-:W-:Y:S04]  /*1be0*/  @!P0 STS [R11], R2 ;  /* 0x000000020b008388 */ /* 0x002fe80000000800 */
[----:B------:R-:W1:Y:S04]  /*1bf0*/  @!P0 LDS R3, [R3] ;  /* 0x0000000003038984 */ /* 0x000e680000000800 */
[----:B-1----:R2:W-:Y:S02]  /*1c00*/  @!P0 STS [R6], R3 ;  /* 0x0000000306008388 */ /* 0x0025e40000000800 */
.L_x_23:
[----:B------:R-:W-:Y:S05]  /*1c10*/  BSYNC.RECONVERGENT B0 ;  /* 0x0000000000007941 */ /* 0x000fea0003800200 */
.L_x_22:
[----:B------:R-:W-:Y:S01]  /*1c20*/  BAR.SYNC.DEFER_BLOCKING 0x0 ;  /* 0x0000000000007b1d */ /* 0x000fe20000010000 */
[----:B------:R-:W-:-:S13]  /*1c30*/  ISETP.GT.U32.AND P0, PT, R4, 0x3, PT ;  /* 0x000000030400780c */ /* 0x000fda0003f04070 */
[----:B------:R-:W-:Y:S05]  /*1c40*/  @P0 BRA `(.L_x_24) ;  /* 0xfffffffc00b80947 */ /* 0x000fea000383ffff */
.L_x_21:
[----:B------:R-:W-:-:S13]  /*1c50*/  ISETP.NE.AND P0, PT, R7, RZ, PT ;  /* 0x000000ff0700720c */ /* 0x000fda0003f05270 */
[----:B------:R-:W-:Y:S05]  /*1c60*/  @P0 EXIT ;  /* 0x000000000000094d */ /* 0x000fea0003800000 */
[----:B------:R-:W3:Y:S01]  /*1c70*/  LDS R5, [R8] ;  /* 0x0000000008057984 */ /* 0x000ee20000000800 */
[----:B-12---:R-:W3:Y:S03]  /*1c80*/  LDC.64 R2, c[0x0][0x388] ;  /* 0x0000e200ff027b82 */ /* 0x006ee60000000a00 */
[----:B---3--:R-:W-:Y:S01]  /*1c90*/  STG.E desc[UR8][R2.64], R5 ;  /* 0x0000000502007986 */ /* 0x008fe2000c101908 */
[----:B------:R-:W-:Y:S05]  /*1ca0*/  EXIT ;  /* 0x000000000000794d */ /* 0x000fea0003800000 */
.L_x_25:
[----:B------:R-:W-:-:S00]  /*1cb0*/  BRA `(.L_x_25) ;  /* 0xfffffffc00fc7947 */ /* 0x000fc0000383ffff */
[----:B------:R-:W-:-:S00]  /*1cc0*/  NOP ;  /* 0x0000000000007918 */ /* 0x000fc00000000000 */
        /* <DEDUP_REMOVED lines=11> */
.L_x_65:


//--------------------- .text._Z21generateRandomNumbersPbPfP17curandStateXORWOW --------------------------
	.section	.text._Z21generateRandomNumbersPbPfP17curandStateXORWOW,"ax",@progbits
	.align	128
        .global         _Z21generateRandomNumbersPbPfP17curandStateXORWOW
        .type           _Z21generateRandomNumbersPbPfP17curandStateXORWOW,@function
        .size           _Z21generateRandomNumbersPbPfP17curandStateXORWOW,(.L_x_66 - _Z21generateRandomNumbersPbPfP17curandStateXORWOW)
        .other          _Z21generateRandomNumbersPbPfP17curandStateXORWOW,@"STO_CUDA_ENTRY STV_DEFAULT"
_Z21generateRandomNumbersPbPfP17curandStateXORWOW:
.text._Z21generateRandomNumbersPbPfP17curandStateXORWOW:
[----:B------:R-:W-:Y:S01]  /*0000*/  LDC R1, c[0x0][0x37c] ;  /* 0x0000df00ff017b82 */ /* 0x000fe20000000800 */
[----:B------:R-:W0:Y:S07]  /*0010*/  S2R R3, SR_TID.Y ;  /* 0x0000000000037919 */ /* 0x000e2e0000002200 */
[----:B------:R-:W1:Y:S01]  /*0020*/  LDC R11, c[0x0][0x360] ;  /* 0x0000d800ff0b7b82 */ /* 0x000e620000000800 */
[----:B------:R-:W1:Y:S07]  /*0030*/  S2R R2, SR_TID.X ;  /* 0x0000000000027919 */ /* 0x000e6e0000002100 */
[----:B------:R-:W0:Y:S08]  /*0040*/  S2UR UR5, SR_CTAID.Y ;  /* 0x00000000000579c3 */ /* 0x000e300000002600 */
[----:B------:R-:W0:Y:S08]  /*0050*/  LDC R0, c[0x0][0x364] ;  /* 0x0000d900ff007b82 */ /* 0x000e300000000800 */
[----:B------:R-:W1:Y:S01]  /*0060*/  S2UR UR4, SR_CTAID.X ;  /* 0x00000000000479c3 */ /* 0x000e620000002500 */
[----:B0-----:R-:W-:-:S05]  /*0070*/  IMAD R0, R0, UR5, R3 ;  /* 0x0000000500007c24 */ /* 0x001fca000f8e0203 */
[----:B------:R-:W-:Y:S01]  /*0080*/  ISETP.GT.U32.AND P0, PT, R0, 0x3ff, PT ;  /* 0x000003ff0000780c */ /* 0x000fe20003f04070 */
[----:B-1----:R-:W-:-:S05]  /*0090*/  IMAD R11, R11, UR4, R2 ;  /* 0x000000040b0b7c24 */ /* 0x002fca000f8e0202 */
[----:B------:R-:W-:-:S13]  /*00a0*/  ISETP.GT.OR P0, PT, R11, 0x3ff, P0 ;  /* 0x000003ff0b00780c */ /* 0x000fda0000704670 */
[----:B------:R-:W-:Y:S05]  /*00b0*/  @P0 EXIT ;  /* 0x000000000000094d */ /* 0x000fea0003800000 */
[----:B------:R-:W0:Y:S01]  /*00c0*/  LDCU.64 UR6, c[0x0][0x380] ;  /* 0x00007000ff0677ac */ /* 0x000e220008000a00 */
[----:B------:R-:W-:Y:S01]  /*00d0*/  IMAD R11, R11, 0x400, R0 ;  /* 0x000004000b0b7824 */ /* 0x000fe200078e0200 */
[----:B------:R-:W1:Y:S04]  /*00e0*/  LDCU.64 UR4, c[0x0][0x358] ;  /* 0x00006b00ff0477ac */ /* 0x000e680008000a00 */
[----:B0-----:R-:W-:-:S04]  /*00f0*/  IADD3 R2, P0, PT, R11, UR6, RZ ;  /* 0x000000060b027c10 */ /* 0x001fc8000ff1e0ff */
[----:B------:R-:W-:-:S05]  /*0100*/  LEA.HI.X.SX32 R3, R11, UR7, 0x1, P0 ;  /* 0x000000070b037c11 */ /* 0x000fca00080f0eff */
[----:B-1----:R-:W2:Y:S02]  /*0110*/  LDG.E.U8 R2, desc[UR4][R2.64] ;  /* 0x0000000402027981 */ /* 0x002ea4000c1e1100 */
[----:B--2---:R-:W-:-:S13]  /*0120*/  ISETP.NE.AND P0, PT, R2, RZ, PT ;  /* 0x000000ff0200720c */ /* 0x004fda0003f05270 */
[----:B------:R-:W-:Y:S05]  /*0130*/  @!P0 BRA `(.L_x_26) ;  /* 0x00000000006c8947 */ /* 0x000fea0003800000 */
[----:B------:R-:W0:Y:S08]  /*0140*/  LDC.64 R2, c[0x0][0x390] ;  /* 0x0000e400ff027b82 */ /* 0x000e300000000a00 */
[----:B------:R-:W1:Y:S01]  /*0150*/  LDC.64 R8, c[0x0][0x388] ;  /* 0x0000e200ff087b82 */ /* 0x000e620000000a00 */
[----:B0-----:R-:W-:-:S05]  /*0160*/  IMAD.WIDE R2, R11, 0x30, R2 ;  /* 0x000000300b027825 */ /* 0x001fca00078e0202 */
[----:B------:R-:W2:Y:S04]  /*0170*/  LDG.E.64 R12, desc[UR4][R2.64] ;  /* 0x00000004020c7981 */ /* 0x000ea8000c1e1b00 */
[----:B------:R-:W3:Y:S04]  /*0180*/  LDG.E.64 R6, desc[UR4][R2.64+0x10] ;  /* 0x0000100402067981 */ /* 0x000ee8000c1e1b00 */
[----:B------:R-:W4:Y:S01]  /*0190*/  LDG.E.64 R4, desc[UR4][R2.64+0x8] ;  /* 0x0000080402047981 */ /* 0x000f22000c1e1b00 */
[----:B------:R-:W-:Y:S02]  /*01a0*/  IMAD.MOV.U32 R15, RZ, RZ, 0x2f800000 ;  /* 0x2f800000ff0f7424 */ /* 0x000fe400078e00ff */
[----:B-1----:R-:W-:Y:S01]  /*01b0*/  IMAD.WIDE R8, R11, 0x4, R8 ;  /* 0x000000040b087825 */ /* 0x002fe200078e0208 */
[----:B--2---:R-:W-:-:S03]  /*01c0*/  SHF.R.U32.HI R0, RZ, 0x2, R13 ;  /* 0x00000002ff007819 */ /* 0x004fc6000001160d */
[----:B------:R-:W-:Y:S01]  /*01d0*/  VIADD R12, R12, 0x587c5 ;  /* 0x000587c50c0c7836 */ /* 0x000fe20000000000 */
[----:B------:R-:W-:Y:S01]  /*01e0*/  LOP3.LUT R0, R0, R13, RZ, 0x3c, !PT ;  /* 0x0000000d00007212 */ /* 0x000fe200078e3cff */
[----:B---3--:R-:W-:Y:S01]  /*01f0*/  IMAD.SHL.U32 R13, R7, 0x10, RZ ;  /* 0x00000010070d7824 */ /* 0x008fe200078e00ff */
[----:B------:R-:W-:Y:S01]  /*0200*/  MOV R17, R6 ;  /* 0x0000000600117202 */ /* 0x000fe20000000f00 */
[----:B------:R-:W-:Y:S01]  /*0210*/  IMAD.MOV.U32 R18, RZ, RZ, R7 ;  /* 0x000000ffff127224 */ /* 0x000fe200078e0007 */
[C---:B------:R-:W-:Y:S02]  /*0220*/  SHF.L.U32 R10, R0.reuse, 0x1, RZ ;  /* 0x00000001000a7819 */ /* 0x040fe400000006ff */
[----:B----4-:R-:W-:Y:S02]  /*0230*/  MOV R16, R5 ;  /* 0x0000000500107202 */ /* 0x010fe40000000f00 */
[----:B------:R-:W-:Y:S01]  /*0240*/  LOP3.LUT R10, R0, R10, R13, 0x96, !PT ;  /* 0x0000000a000a7212 */ /* 0x000fe200078e960d */
[----:B------:R-:W-:-:S02]  /*0250*/  IMAD.MOV.U32 R13, RZ, RZ, R4 ;  /* 0x000000ffff0d7224 */ /* 0x000fc400078e0004 */
[----:B------:R-:W-:Y:S01]  /*0260*/  STG.E.64 desc[UR4][R2.64+0x8], R16 ;  /* 0x0000081002007986 */ /* 0x000fe2000c101b04 */
[----:B------:R-:W-:-:S03]  /*0270*/  LOP3.LUT R19, R10, R7, RZ, 0x3c, !PT ;  /* 0x000000070a137212 */ /* 0x000fc600078e3cff */
[----:B------:R-:W-:Y:S01]  /*0280*/  STG.E.64 desc[UR4][R2.64], R12 ;  /* 0x0000000c02007986 */ /* 0x000fe2000c101b04 */
[----:B------:R-:W-:-:S03]  /*0290*/  IADD3 R0, PT, PT, R19, R12, RZ ;  /* 0x0000000c13007210 */ /* 0x000fc60007ffe0ff */
[----:B------:R-:W-:Y:S01]  /*02a0*/  STG.E.64 desc[UR4][R2.64+0x10], R18 ;  /* 0x0000101202007986 */ /* 0x000fe2000c101b04 */
[----:B------:R-:W-:-:S05]  /*02b0*/  I2FP.F32.U32 R0, R0 ;  /* 0x0000000000007245 */ /* 0x000fca0000201000 */
[----:B------:R-:W-:-:S05]  /*02c0*/  FFMA R15, R0, R15, 1.1641532182693481445e-10 ;  /* 0x2f000000000f7423 */ /* 0x000fca000000000f */
[----:B------:R-:W-:Y:S01]  /*02d0*/  STG.E desc[UR4][R8.64], R15 ;  /* 0x0000000f08007986 */ /* 0x000fe2000c101904 */
[----:B------:R-:W-:Y:S05]  /*02e0*/  EXIT ;  /* 0x000000000000794d */ /* 0x000fea0003800000 */
.L_x_26:
[----:B------:R-:W0:Y:S01]  /*02f0*/  LDC.64 R2, c[0x0][0x388] ;  /* 0x0000e200ff027b82 */ /* 0x000e220000000a00 */
[----:B------:R-:W-:Y:S02]  /*0300*/  HFMA2 R5, -RZ, RZ, -1.875, 0 ;  /* 0xbf800000ff057431 */ /* 0x000fe400000001ff */
[----:B0-----:R-:W-:-:S05]  /*0310*/  IMAD.WIDE R2, R11, 0x4, R2 ;  /* 0x000000040b027825 */ /* 0x001fca00078e0202 */
[----:B------:R-:W-:Y:S01]  /*0320*/  STG.E desc[UR4][R2.64], R5 ;  /* 0x0000000502007986 */ /* 0x000fe2000c101904 */
[----:B------:R-:W-:Y:S05]  /*0330*/  EXIT ;  /* 0x000000000000794d */ /* 0x000fea0003800000 */
.L_x_27:
        /* <DEDUP_REMOVED lines=12> */
.L_x_66:


//--------------------- .text._Z19addToTotalHistogramPfS_ --------------------------
	.section	.text._Z19addToTotalHistogramPfS_,"ax",@progbits
	.align	128
        .global         _Z19addToTotalHistogramPfS_
        .type           _Z19addToTotalHistogramPfS_,@function
        .size           _Z19addToTotalHistogramPfS_,(.L_x_67 - _Z19addToTotalHistogramPfS_)
        .other          _Z19addToTotalHistogramPfS_,@"STO_CUDA_ENTRY STV_DEFAULT"
_Z19addToTotalHistogramPfS_:
.text._Z19addToTotalHistogramPfS_:
[----:B------:R-:W-:Y:S01]  /*0000*/  LDC R1, c[0x0][0x37c] ;  /* 0x0000df00ff017b82 */ /* 0x000fe20000000800 */
[----:B------:R-:W0:Y:S07]  /*0010*/  S2R R0, SR_TID.X ;  /* 0x0000000000007919 */ /* 0x000e2e0000002100 */
[----:B------:R-:W0:Y:S01]  /*0020*/  S2UR UR6, SR_CTAID.X ;  /* 0x00000000000679c3 */ /* 0x000e220000002500 */
[----:B------:R-:W1:Y:S07]  /*0030*/  LDCU.64 UR4, c[0x0][0x358] ;  /* 0x00006b00ff0477ac */ /* 0x000e6e0008000a00 */
[----:B------:R-:W0:Y:S08]  /*0040*/  LDC R7, c[0x0][0x360] ;  /* 0x0000d800ff077b82 */ /* 0x000e300000000800 */
[----:B------:R-:W2:Y:S08]  /*0050*/  LDC.64 R2, c[0x0][0x380] ;  /* 0x0000e000ff027b82 */ /* 0x000eb00000000a00 */
[----:B------:R-:W3:Y:S01]  /*0060*/  LDC.64 R4, c[0x0][0x388] ;  /* 0x0000e200ff047b82 */ /* 0x000ee20000000a00 */
[----:B0-----:R-:W-:-:S04]  /*0070*/  IMAD R7, R7, UR6, R0 ;  /* 0x0000000607077c24 */ /* 0x001fc8000f8e0200 */
[----:B--2---:R-:W-:-:S06]  /*0080*/  IMAD.WIDE R2, R7, 0x4, R2 ;  /* 0x0000000407027825 */ /* 0x004fcc00078e0202 */
[----:B-1----:R-:W2:Y:S01]  /*0090*/  LDG.E R2, desc[UR4][R2.64] ;  /* 0x0000000402027981 */ /* 0x002ea2000c1e1900 */
[----:B---3--:R-:W-:-:S05]  /*00a0*/  IMAD.WIDE R4, R7, 0x4, R4 ;  /* 0x0000000407047825 */ /* 0x008fca00078e0204 */
[----:B------:R-:W2:Y:S02]  /*00b0*/  LDG.E R7, desc[UR4][R4.64] ;  /* 0x0000000404077981 */ /* 0x000ea4000c1e1900 */
[----:B--2---:R-:W-:-:S05]  /*00c0*/  FADD R7, R2, R7 ;  /* 0x0000000702077221 */ /* 0x004fca0000000000 */
[----:B------:R-:W-:Y:S01]  /*00d0*/  STG.E desc[UR4][R4.64], R7 ;  /* 0x0000000704007986 */ /* 0x000fe2000c101904 */
[----:B------:R-:W-:Y:S05]  /*00e0*/  EXIT ;  /* 0x000000000000794d */ /* 0x000fea0003800000 */
.L_x_28:
        /* <DEDUP_REMOVED lines=9> */
.L_x_67:


//--------------------- .text._Z18normalizeHistogramPfPi --------------------------
	.section	.text._Z18normalizeHistogramPfPi,"ax",@progbits
	.align	128
        .global         _Z18normalizeHistogramPfPi
        .type           _Z18normalizeHistogramPfPi,@function
        .size           _Z18normalizeHistogramPfPi,(.L_x_63 - _Z18normalizeHistogramPfPi)
        .other          _Z18normalizeHistogramPfPi,@"STO_CUDA_ENTRY STV_DEFAULT"
_Z18normalizeHistogramPfPi:
.text._Z18normalizeHistogramPfPi:
[----:B------:R-:W-:Y:S08]  /*0000*/  LDC R1, c[0x0][0x37c] ;  /* 0x0000df00ff017b82 */ /* 0x000ff00000000800 */
[----:B------:R-:W0:Y:S01]  /*0010*/  LDC.64 R2, c[0x0][0x388] ;  /* 0x0000e200ff027b82 */ /* 0x000e220000000a00 */
[----:B------:R-:W0:Y:S01]  /*0020*/  LDCU.64 UR4, c[0x0][0x358] ;  /* 0x00006b00ff0477ac */ /* 0x000e220008000a00 */
[----:B------:R-:W1:Y:S06]  /*0030*/  S2R R0, SR_TID.X ;  /* 0x0000000000007919 */ /* 0x000e6c0000002100 */
[----:B------:R-:W1:Y:S08]  /*0040*/  S2UR UR6, SR_CTAID.X ;  /* 0x00000000000679c3 */ /* 0x000e700000002500 */
[----:B------:R-:W1:Y:S01]  /*0050*/  LDC R7, c[0x0][0x360] ;  /* 0x0000d800ff077b82 */ /* 0x000e620000000800 */
[----:B0-----:R-:W2:Y:S07]  /*0060*/  LDG.E R2, desc[UR4][R2.64] ;  /* 0x0000000402027981 */ /* 0x001eae000c1e1900 */
[----:B------:R-:W0:Y:S01]  /*0070*/  LDC.64 R4, c[0x0][0x380] ;  /* 0x0000e000ff047b82 */ /* 0x000e220000000a00 */
[----:B-1----:R-:W-:-:S04]  /*0080*/  IMAD R7, R7, UR6, R0 ;  /* 0x0000000607077c24 */ /* 0x002fc8000f8e0200 */
[----:B0-----:R-:W-:-:S05]  /*0090*/  IMAD.WIDE R4, R7, 0x4, R4 ;  /* 0x0000000407047825 */ /* 0x001fca00078e0204 */
[----:B------:R-:W3:Y:S01]  /*00a0*/  LDG.E R0, desc[UR4][R4.64] ;  /* 0x0000000404007981 */ /* 0x000ee2000c1e1900 */
[----:B------:R-:W-:Y:S01]  /*00b0*/  BSSY.RECONVERGENT B0, `(.L_x_29) ;  /* 0x000000f000007945 */ /* 0x000fe20003800200 */
[----:B--2---:R-:W-:-:S05]  /*00c0*/  VIADD R6, R2, 0xffffffff ;  /* 0xffffffff02067836 */ /* 0x004fca0000000000 */
[----:B------:R-:W-:-:S05]  /*00d0*/  I2FP.F32.S32 R6, R6 ;  /* 0x0000000600067245 */ /* 0x000fca0000201400 */
[----:B------:R-:W-:-:S04]  /*00e0*/  FMUL R3, R6, 9.5367431640625e-07 ;  /* 0x3580000006037820 */ /* 0x000fc80000400000 */
[----:B------:R-:W0:Y:S08]  /*00f0*/  MUFU.RCP R6, R3 ;  /* 0x0000000300067308 */ /* 0x000e300000001000 */
[----:B---3--:R-:W1:Y:S01]  /*0100*/  FCHK P0, R0, R3 ;  /* 0x0000000300007302 */ /* 0x008e620000000000 */
[----:B0-----:R-:W-:-:S04]  /*0110*/  FFMA R7, -R3, R6, 1 ;  /* 0x3f80000003077423 */ /* 0x001fc80000000106 */
[----:B------:R-:W-:-:S04]  /*0120*/  FFMA R7, R6, R7, R6 ;  /* 0x0000000706077223 */ /* 0x000fc80000000006 */
[----:B------:R-:W-:-:S04]  /*0130*/  FFMA R2, R0, R7, RZ ;  /* 0x0000000700027223 */ /* 0x000fc800000000ff */
[----:B------:R-:W-:-:S04]  /*0140*/  FFMA R6, -R3, R2, R0 ;  /* 0x0000000203067223 */ /* 0x000fc80000000100 */
[----:B------:R-:W-:Y:S01]  /*0150*/  FFMA R7, R7, R6, R2 ;  /* 0x0000000607077223 */ /* 0x000fe20000000002 */
[----:B-1----:R-:W-:Y:S06]  /*0160*/  @!P0 BRA `(.L_x_30) ;  /* 0x00000000000c8947 */ /* 0x002fec0003800000 */
[----:B------:R-:W-:-:S07]  /*0170*/  MOV R2, 0x190 ;  /* 0x0000019000027802 */ /* 0x000fce0000000f00 */
[----:B------:R-:W-:Y:S05]  /*0180*/  CALL.REL.NOINC `($__internal_0_$__cuda_sm3x_div_rn_noftz_f32_slowpath) ;  /* 0x0000000000107944 */ /* 0x000fea0003c00000 */
[----:B------:R-:W-:-:S07]  /*0190*/  IMAD.MOV.U32 R7, RZ, RZ, R0 ;  /* 0x000000ffff077224 */ /* 0x000fce00078e0000 */
.L_x_30:
[----:B------:R-:W-:Y:S05]  /*01a0*/  BSYNC.RECONVERGENT B0 ;  /* 0x0000000000007941 */ /* 0x000fea0003800200 */
.L_x_29:
[----:B------:R-:W-:Y:S01]  /*01b0*/  STG.E desc[UR4][R4.64], R7 ;  /* 0x0000000704007986 */ /* 0x000fe2000c101904 */
[----:B------:R-:W-:Y:S05]  /*01c0*/  EXIT ;  /* 0x000000000000794d */ /* 0x000fea0003800000 */
        .weak           $__internal_0_$__cuda_sm3x_div_rn_noftz_f32_slowpath
        .type           $__internal_0_$__cuda_sm3x_div_rn_noftz_f32_slowpath,@function
        .size           $__internal_0_$__cuda_sm3x_div_rn_noftz_f32_slowpath,(.L_x_63 - $__internal_0_$__cuda_sm3x_div_rn_noftz_f32_slowpath)
$__internal_0_$__cuda_sm3x_div_rn_noftz_f32_slowpath:
[--C-:B------:R-:W-:Y:S01]  /*01d0*/  SHF.R.U32.HI R7, RZ, 0x17, R3.reuse ;  /* 0x00000017ff077819 */ /* 0x100fe20000011603 */
[----:B------:R-:W-:Y:S01]  /*01e0*/  BSSY.RECONVERGENT B1, `(.L_x_31) ;  /* 0x0000064000017945 */ /* 0x000fe20003800200 */
[--C-:B------:R-:W-:Y:S01]  /*01f0*/  SHF.R.U32.HI R6, RZ, 0x17, R0.reuse ;  /* 0x00000017ff067819 */ /* 0x100fe20000011600 */
[----:B------:R-:W-:Y:S01]  /*0200*/  IMAD.MOV.U32 R8, RZ, RZ, R0 ;  /* 0x000000ffff087224 */ /* 0x000fe200078e0000 */
[----:B------:R-:W-:Y:S01]  /*0210*/  LOP3.LUT R7, R7, 0xff, RZ, 0xc0, !PT ;  /* 0x000000ff07077812 */ /* 0x000fe200078ec0ff */
[----:B------:R-:W-:Y:S01]  /*0220*/  IMAD.MOV.U32 R9, RZ, RZ, R3 ;  /* 0x000000ffff097224 */ /* 0x000fe200078e0003 */
[----:B------:R-:W-:-:S03]  /*0230*/  LOP3.LUT R6, R6, 0xff, RZ, 0xc0, !PT ;  /* 0x000000ff06067812 */ /* 0x000fc600078ec0ff */
[----:B------:R-:W-:Y:S02]  /*0240*/  VIADD R12, R7, 0xffffffff ;  /* 0xffffffff070c7836 */ /* 0x000fe40000000000 */
[----:B------:R-:W-:-:S03]  /*0250*/  VIADD R11, R6, 0xffffffff ;  /* 0xffffffff060b7836 */ /* 0x000fc60000000000 */
[----:B------:R-:W-:-:S04]  /*0260*/  ISETP.GT.U32.AND P0, PT, R12, 0xfd, PT ;  /* 0x000000fd0c00780c */ /* 0x000fc80003f04070 */
[----:B------:R-:W-:-:S13]  /*0270*/  ISETP.GT.U32.OR P0, PT, R11, 0xfd, P0 ;  /* 0x000000fd0b00780c */ /* 0x000fda0000704470 */
[----:B------:R-:W-:Y:S01]  /*0280*/  @!P0 IMAD.MOV.U32 R10, RZ, RZ, RZ ;  /* 0x000000ffff0a8224 */ /* 0x000fe200078e00ff */
[----:B------:R-:W-:Y:S06]  /*0290*/  @!P0 BRA `(.L_x_32) ;  /* 0x00000000005c8947 */ /* 0x000fec0003800000 */
[----:B------:R-:W-:Y:S02]  /*02a0*/  FSETP.GTU.FTZ.AND P0, PT, |R0|, +INF , PT ;  /* 0x7f8000000000780b */ /* 0x000fe40003f1c200 */
[----:B------:R-:W-:-:S04]  /*02b0*/  FSETP.GTU.FTZ.AND P1, PT, |R3|, +INF , PT ;  /* 0x7f8000000300780b */ /* 0x000fc80003f3c200 */
[----:B------:R-:W-:-:S13]  /*02c0*/  PLOP3.LUT P0, PT, P0, P1, PT, 0xf8, 0x8f ;  /* 0x00000000008f781c */ /* 0x000fda0000703f70 */
[----:B------:R-:W-:Y:S05]  /*02d0*/  @P0 BRA `(.L_x_33) ;  /* 0x00000004004c0947 */ /* 0x000fea0003800000 */
[----:B------:R-:W-:-:S13]  /*02e0*/  LOP3.LUT P0, RZ, R9, 0x7fffffff, R8, 0xc8, !PT ;  /* 0x7fffffff09ff7812 */ /* 0x000fda000780c808 */
[----:B------:R-:W-:Y:S05]  /*02f0*/  @!P0 BRA `(.L_x_34) ;  /* 0x00000004003c8947 */ /* 0x000fea0003800000 */
[C---:B------:R-:W-:Y:S02]  /*0300*/  FSETP.NEU.FTZ.AND P2, PT, |R0|.reuse, +INF , PT ;  /* 0x7f8000000000780b */ /* 0x040fe40003f5d200 */
[----:B------:R-:W-:Y:S02]  /*0310*/  FSETP.NEU.FTZ.AND P1, PT, |R3|, +INF , PT ;  /* 0x7f8000000300780b */ /* 0x000fe40003f3d200 */
[----:B------:R-:W-:-:S11]  /*0320*/  FSETP.NEU.FTZ.AND P0, PT, |R0|, +INF , PT ;  /* 0x7f8000000000780b */ /* 0x000fd60003f1d200 */
[----:B------:R-:W-:Y:S05]  /*0330*/  @!P1 BRA !P2, `(.L_x_34) ;  /* 0x00000004002c9947 */ /* 0x000fea0005000000 */
[----:B------:R-:W-:-:S04]  /*0340*/  LOP3.LUT P2, RZ, R8, 0x7fffffff, RZ, 0xc0, !PT ;  /* 0x7fffffff08ff7812 */ /* 0x000fc8000784c0ff */
[----:B------:R-:W-:-:S13]  /*0350*/  PLOP3.LUT P1, PT, P1, P2, PT, 0x2f, 0xf2 ;  /* 0x0000000000f2781c */ /* 0x000fda0000f24577 */
[----:B------:R-:W-:Y:S05]  /*0360*/  @P1 BRA `(.L_x_35) ;  /* 0x0000000400181947 */ /* 0x000fea0003800000 */
[----:B------:R-:W-:-:S04]  /*0370*/  LOP3.LUT P1, RZ, R9, 0x7fffffff, RZ, 0xc0, !PT ;  /* 0x7fffffff09ff7812 */ /* 0x000fc8000782c0ff */
[----:B------:R-:W-:-:S13]  /*0380*/  PLOP3.LUT P0, PT, P0, P1, PT, 0x2f, 0xf2 ;  /* 0x0000000000f2781c */ /* 0x000fda0000702577 */
[----:B------:R-:W-:Y:S05]  /*0390*/  @P0 BRA `(.L_x_36) ;  /* 0x0000000400000947 */ /* 0x000fea0003800000 */
[----:B------:R-:W-:Y:S02]  /*03a0*/  ISETP.GE.AND P0, PT, R11, RZ, PT ;  /* 0x000000ff0b00720c */ /* 0x000fe40003f06270 */
[----:B------:R-:W-:-:S11]  /*03b0*/  ISETP.GE.AND P1, PT, R12, RZ, PT ;  /* 0x000000ff0c00720c */ /* 0x000fd60003f26270 */
[----:B------:R-:W-:Y:S02]  /*03c0*/  @P0 IMAD.MOV.U32 R10, RZ, RZ, RZ ;  /* 0x000000ffff0a0224 */ /* 0x000fe400078e00ff */
[----:B------:R-:W-:Y:S01]  /*03d0*/  @!P0 FFMA R8, R0, 1.84467440737095516160e+19, RZ ;  /* 0x5f80000000088823 */ /* 0x000fe200000000ff */
[----:B------:R-:W-:Y:S02]  /*03e0*/  @!P0 IMAD.MOV.U32 R10, RZ, RZ, -0x40 ;  /* 0xffffffc0ff0a8424 */ /* 0x000fe400078e00ff */
[----:B------:R-:W-:Y:S02]  /*03f0*/  @!P1 FFMA R9, R3, 1.84467440737095516160e+19, RZ ;  /* 0x5f80000003099823 */ /* 0x000fe400000000ff */
[----:B------:R-:W-:-:S07]  /*0400*/  @!P1 VIADD R10, R10, 0x40 ;  /* 0x000000400a0a9836 */ /* 0x000fce0000000000 */
.L_x_32:
[----:B------:R-:W-:Y:S01]  /*0410*/  LEA R0, R7, 0xc0800000, 0x17 ;  /* 0xc080000007007811 */ /* 0x000fe200078eb8ff */
[----:B------:R-:W-:Y:S01]  /*0420*/  VIADD R6, R6, 0xffffff81 ;  /* 0xffffff8106067836 */ /* 0x000fe20000000000 */
[----:B------:R-:W-:Y:S03]  /*0430*/  BSSY.RECONVERGENT B2, `(.L_x_37) ;  /* 0x0000035000027945 */ /* 0x000fe60003800200 */
[----:B------:R-:W-:Y:S01]  /*0440*/  IMAD.IADD R9, R9, 0x1, -R0 ;  /* 0x0000000109097824 */ /* 0x000fe200078e0a00 */
[C---:B------:R-:W-:Y:S01]  /*0450*/  IADD3 R7, PT, PT, R6.reuse, 0x7f, -R7 ;  /* 0x0000007f06077810 */ /* 0x040fe20007ffe807 */
[----:B------:R-:W-:Y:S02]  /*0460*/  IMAD R0, R6, -0x800000, R8 ;  /* 0xff80000006007824 */ /* 0x000fe400078e0208 */
[----:B------:R-:W0:Y:S01]  /*0470*/  MUFU.RCP R3, R9 ;  /* 0x0000000900037308 */ /* 0x000e220000001000 */
[----:B------:R-:W-:Y:S01]  /*0480*/  FADD.FTZ R11, -R9, -RZ ;  /* 0x800000ff090b7221 */ /* 0x000fe20000010100 */
[----:B------:R-:W-:-:S03]  /*0490*/  IMAD.IADD R7, R7, 0x1, R10 ;  /* 0x0000000107077824 */ /* 0x000fc600078e020a */
[----:B0-----:R-:W-:-:S04]  /*04a0*/  FFMA R12, R3, R11, 1 ;  /* 0x3f800000030c7423 */ /* 0x001fc8000000000b */
[----:B------:R-:W-:-:S04]  /*04b0*/  FFMA R12, R3, R12, R3 ;  /* 0x0000000c030c7223 */ /* 0x000fc80000000003 */
[----:B------:R-:W-:-:S04]  /*04c0*/  FFMA R3, R0, R12, RZ ;  /* 0x0000000c00037223 */ /* 0x000fc800000000ff */
[----:B------:R-:W-:-:S04]  /*04d0*/  FFMA R8, R11, R3, R0 ;  /* 0x000000030b087223 */ /* 0x000fc80000000000 */
[----:B------:R-:W-:-:S04]  /*04e0*/  FFMA R13, R12, R8, R3 ;  /* 0x000000080c0d7223 */ /* 0x000fc80000000003 */
[----:B------:R-:W-:-:S04]  /*04f0*/  FFMA R8, R11, R13, R0 ;  /* 0x0000000d0b087223 */ /* 0x000fc80000000000 */
[----:B------:R-:W-:-:S05]  /*0500*/  FFMA R0, R12, R8, R13 ;  /* 0x000000080c007223 */ /* 0x000fca000000000d */
[----:B------:R-:W-:-:S04]  /*0510*/  SHF.R.U32.HI R3, RZ, 0x17, R0 ;  /* 0x00000017ff037819 */ /* 0x000fc80000011600 */
[----:B------:R-:W-:-:S05]  /*0520*/  LOP3.LUT R3, R3, 0xff, RZ, 0xc0, !PT ;  /* 0x000000ff03037812 */ /* 0x000fca00078ec0ff */
[----:B------:R-:W-:-:S04]  /*0530*/  IMAD.IADD R9, R3, 0x1, R7 ;  /* 0x0000000103097824 */ /* 0x000fc800078e0207 */
[----:B------:R-:W-:-:S05]  /*0540*/  VIADD R3, R9, 0xffffffff ;  /* 0xffffffff09037836 */ /* 0x000fca0000000000 */
[----:B------:R-:W-:-:S13]  /*0550*/  ISETP.GE.U32.AND P0, PT, R3, 0xfe, PT ;  /* 0x000000fe0300780c */ /* 0x000fda0003f06070 */
[----:B------:R-:W-:Y:S05]  /*0560*/  @!P0 BRA `(.L_x_38) ;  /* 0x0000000000808947 */ /* 0x000fea0003800000 */
[----:B------:R-:W-:-:S13]  /*0570*/  ISETP.GT.AND P0, PT, R9, 0xfe, PT ;  /* 0x000000fe0900780c */ /* 0x000fda0003f04270 */
[----:B------:R-:W-:Y:S05]  /*0580*/  @P0 BRA `(.L_x_39) ;  /* 0x00000000006c0947 */ /* 0x000fea0003800000 */
[----:B------:R-:W-:-:S13]  /*0590*/  ISETP.GE.AND P0, PT, R9, 0x1, PT ;  /* 0x000000010900780c */ /* 0x000fda0003f06270 */
[----:B------:R-:W-:Y:S05]  /*05a0*/  @P0 BRA `(.L_x_40) ;  /* 0x0000000000740947 */ /* 0x000fea0003800000 */
[----:B------:R-:W-:Y:S02]  /*05b0*/  ISETP.GE.AND P0, PT, R9, -0x18, PT ;  /* 0xffffffe80900780c */ /* 0x000fe40003f06270 */
[----:B------:R-:W-:-:S11]  /*05c0*/  LOP3.LUT R0, R0, 0x80000000, RZ, 0xc0, !PT ;  /* 0x8000000000007812 */ /* 0x000fd600078ec0ff */
[----:B------:R-:W-:Y:S05]  /*05d0*/  @!P0 BRA `(.L_x_40) ;  /* 0x0000000000688947 */ /* 0x000fea0003800000 */
[CCC-:B------:R-:W-:Y:S01]  /*05e0*/  FFMA.RZ R3, R12.reuse, R8.reuse, R13.reuse ;  /* 0x000000080c037223 */ /* 0x1c0fe2000000c00d */
[CCC-:B------:R-:W-:Y:S01]  /*05f0*/  FFMA.RM R6, R12.reuse, R8.reuse, R13.reuse ;  /* 0x000000080c067223 */ /* 0x1c0fe2000000400d */
[C---:B------:R-:W-:Y:S02]  /*0600*/  ISETP.NE.AND P2, PT, R9.reuse, RZ, PT ;  /* 0x000000ff0900720c */ /* 0x040fe40003f45270 */
[----:B------:R-:W-:Y:S02]  /*0610*/  ISETP.NE.AND P1, PT, R9, RZ, PT ;  /* 0x000000ff0900720c */ /* 0x000fe40003f25270 */
[----:B------:R-:W-:Y:S01]  /*0620*/  LOP3.LUT R7, R3, 0x7fffff, RZ, 0xc0, !PT ;  /* 0x007fffff03077812 */ /* 0x000fe200078ec0ff */
[----:B------:R-:W-:Y:S01]  /*0630*/  FFMA.RP R3, R12, R8, R13 ;  /* 0x000000080c037223 */ /* 0x000fe2000000800d */
[----:B------:R-:W-:Y:S02]  /*0640*/  VIADD R8, R9, 0x20 ;  /* 0x0000002009087836 */ /* 0x000fe40000000000 */
[----:B------:R-:W-:Y:S01]  /*0650*/  LOP3.LUT R7, R7, 0x800000, RZ, 0xfc, !PT ;  /* 0x0080000007077812 */ /* 0x000fe200078efcff */
[----:B------:R-:W-:Y:S01]  /*0660*/  IMAD.MOV R9, RZ, RZ, -R9 ;  /* 0x000000ffff097224 */ /* 0x000fe200078e0a09 */
[----:B------:R-:W-:-:S02]  /*0670*/  FSETP.NEU.FTZ.AND P0, PT, R3, R6, PT ;  /* 0x000000060300720b */ /* 0x000fc40003f1d000 */
[----:B------:R-:W-:Y:S02]  /*0680*/  SHF.L.U32 R8, R7, R8, RZ ;  /* 0x0000000807087219 */ /* 0x000fe400000006ff */
[----:B------:R-:W-:Y:S02]  /*0690*/  SEL R6, R9, RZ, P2 ;  /* 0x000000ff09067207 */ /* 0x000fe40001000000 */
[----:B------:R-:W-:Y:S02]  /*06a0*/  ISETP.NE.AND P1, PT, R8, RZ, P1 ;  /* 0x000000ff0800720c */ /* 0x000fe40000f25270 */
[----:B------:R-:W-:Y:S02]  /*06b0*/  SHF.R.U32.HI R6, RZ, R6, R7 ;  /* 0x00000006ff067219 */ /* 0x000fe40000011607 */
[----:B------:R-:W-:Y:S02]  /*06c0*/  PLOP3.LUT P0, PT, P0, P1, PT, 0xf8, 0x8f ;  /* 0x00000000008f781c */ /* 0x000fe40000703f70 */
[----:B------:R-:W-:-:S02]  /*06d0*/  SHF.R.U32.HI R8, RZ, 0x1, R6 ;  /* 0x00000001ff087819 */ /* 0x000fc40000011606 */
[----:B------:R-:W-:-:S04]  /*06e0*/  SEL R3, RZ, 0x1, !P0 ;  /* 0x00000001ff037807 */ /* 0x000fc80004000000 */
[----:B------:R-:W-:-:S04]  /*06f0*/  LOP3.LUT R3, R3, 0x1, R8, 0xf8, !PT ;  /* 0x0000000103037812 */ /* 0x000fc800078ef808 */
[----:B------:R-:W-:-:S05]  /*0700*/  LOP3.LUT R3, R3, R6, RZ, 0xc0, !PT ;  /* 0x0000000603037212 */ /* 0x000fca00078ec0ff */
[----:B------:R-:W-:-:S05]  /*0710*/  IMAD.IADD R3, R8, 0x1, R3 ;  /* 0x0000000108037824 */ /* 0x000fca00078e0203 */
[----:B------:R-:W-:Y:S01]  /*0720*/  LOP3.LUT R0, R3, R0, RZ, 0xfc, !PT ;  /* 0x0000000003007212 */ /* 0x000fe200078efcff */
[----:B------:R-:W-:Y:S06]  /*0730*/  BRA `(.L_x_40) ;  /* 0x0000000000107947 */ /* 0x000fec0003800000 */
.L_x_39:
[----:B------:R-:W-:-:S04]  /*0740*/  LOP3.LUT R0, R0, 0x80000000, RZ, 0xc0, !PT ;  /* 0x8000000000007812 */ /* 0x000fc800078ec0ff */
[----:B------:R-:W-:Y:S01]  /*0750*/  LOP3.LUT R0, R0, 0x7f800000, RZ, 0xfc, !PT ;  /* 0x7f80000000007812 */ /* 0x000fe200078efcff */
[----:B------:R-:W-:Y:S06]  /*0760*/  BRA `(.L_x_40) ;  /* 0x0000000000047947 */ /* 0x000fec0003800000 */
.L_x_38:
[----:B------:R-:W-:-:S07]  /*0770*/  IMAD R0, R7, 0x800000, R0 ;  /* 0x0080000007007824 */ /* 0x000fce00078e0200 */
.L_x_40:
[----:B------:R-:W-:Y:S05]  /*0780*/  BSYNC.RECONVERGENT B2 ;  /* 0x0000000000027941 */ /* 0x000fea0003800200 */
.L_x_37:
[----:B------:R-:W-:Y:S05]  /*0790*/  BRA `(.L_x_41) ;  /* 0x0000000000207947 */ /* 0x000fea0003800000 */
.L_x_36:
[----:B------:R-:W-:-:S04]  /*07a0*/  LOP3.LUT R0, R9, 0x80000000, R8, 0x48, !PT ;  /* 0x8000000009007812 */ /* 0x000fc800078e4808 */
[----:B------:R-:W-:Y:S01]  /*07b0*/  LOP3.LUT R0, R0, 0x7f800000, RZ, 0xfc, !PT ;  /* 0x7f80000000007812 */ /* 0x000fe200078efcff */
[----:B------:R-:W-:Y:S06]  /*07c0*/  BRA `(.L_x_41) ;  /* 0x0000000000147947 */ /* 0x000fec0003800000 */
.L_x_35:
[----:B------:R-:W-:Y:S01]  /*07d0*/  LOP3.LUT R0, R9, 0x80000000, R8, 0x48, !PT ;  /* 0x8000000009007812 */ /* 0x000fe200078e4808 */
[----:B------:R-:W-:Y:S06]  /*07e0*/  BRA `(.L_x_41) ;  /* 0x00000000000c7947 */ /* 0x000fec0003800000 */
.L_x_34:
[----:B------:R-:W0:Y:S01]  /*07f0*/  MUFU.RSQ R0, -QNAN ;  /* 0xffc0000000007908 */ /* 0x000e220000001400 */
[----:B------:R-:W-:Y:S05]  /*0800*/  BRA `(.L_x_41) ;  /* 0x0000000000047947 */ /* 0x000fea0003800000 */
.L_x_33:
[----:B------:R-:W-:-:S07]  /*0810*/  FADD.FTZ R0, R0, R3 ;  /* 0x0000000300007221 */ /* 0x000fce0000010000 */
.L_x_41:
[----:B------:R-:W-:Y:S05]  /*0820*/  BSYNC.RECONVERGENT B1 ;  /* 0x0000000000017941 */ /* 0x000fea0003800200 */
.L_x_31:
[----:B------:R-:W-:-:S04]  /*0830*/  IMAD.MOV.U32 R3, RZ, RZ, 0x0 ;  /* 0x00000000ff037424 */ /* 0x000fc800078e00ff */
[----:B0-----:R-:W-:Y:S05]  /*0840*/  RET.REL.NODEC R2 `(_Z18normalizeHistogramPfPi) ;  /* 0xfffffff402ec7950 */ /* 0x001fea0003c3ffff */
.L_x_42:
        /* <DEDUP_REMOVED lines=11> */
.L_x_63:


//--------------------- .text._Z12countLatticePbPi --------------------------
	.section	.text._Z12countLatticePbPi,"ax",@progbits
	.align	128
        .global         _Z12countLatticePbPi
        .type           _Z12countLatticePbPi,@function
        .size           _Z12countLatticePbPi,(.L_x_69 - _Z12countLatticePbPi)
        .other          _Z12countLatticePbPi,@"STO_CUDA_ENTRY STV_DEFAULT"
_Z12countLatticePbPi:
.text._Z12countLatticePbPi:
[----:B------:R-:W-:Y:S01]  /*0000*/  LDC R1, c[0x0][0x37c] ;  /* 0x0000df00ff017b82 */ /* 0x000fe20000000800 */
[----:B------:R-:W0:Y:S07]  /*0010*/  S2R R3, SR_TID.X ;  /* 0x0000000000037919 */ /* 0x000e2e0000002100 */
[----:B------:R-:W0:Y:S08]  /*0020*/  S2UR UR4, SR_CTAID.X ;  /* 0x00000000000479c3 */ /* 0x000e300000002500 */
[----:B------:R-:W0:Y:S02]  /*0030*/  LDC R0, c[0x0][0x360] ;  /* 0x0000d800ff007b82 */ /* 0x000e240000000800 */
[----:B0-----:R-:W-:-:S05]  /*0040*/  IMAD R0, R0, UR4, R3 ;  /* 0x0000000400007c24 */ /* 0x001fca000f8e0203 */
[----:B------:R-:W-:-:S13]  /*0050*/  ISETP.GT.AND P0, PT, R0, 0xfffff, PT ;  /* 0x000fffff0000780c */ /* 0x000fda0003f04270 */
[----:B------:R-:W-:Y:S05]  /*0060*/  @P0 EXIT ;  /* 0x000000000000094d */ /* 0x000fea0003800000 */
[----:B------:R-:W0:Y:S01]  /*0070*/  LDCU.64 UR6, c[0x0][0x380] ;  /* 0x00007000ff0677ac */ /* 0x000e220008000a00 */
[----:B------:R-:W1:Y:S01]  /*0080*/  LDCU.64 UR4, c[0x0][0x358] ;  /* 0x00006b00ff0477ac */ /* 0x000e620008000a00 */
[----:B0-----:R-:W-:-:S04]  /*0090*/  IADD3 R2, P0, PT, R0, UR6, RZ ;  /* 0x0000000600027c10 */ /* 0x001fc8000ff1e0ff */
[----:B------:R-:W-:-:S05]  /*00a0*/  LEA.HI.X.SX32 R3, R0, UR7, 0x1, P0 ;  /* 0x0000000700037c11 */ /* 0x000fca00080f0eff */
[----:B-1----:R-:W2:Y:S02]  /*00b0*/  LDG.E.U8 R2, desc[UR4][R2.64] ;  /* 0x0000000402027981 */ /* 0x002ea4000c1e1100 */
[----:B--2---:R-:W-:-:S13]  /*00c0*/  ISETP.NE.AND P0, PT, R2, RZ, PT ;  /* 0x000000ff0200720c */ /* 0x004fda0003f05270 */
[----:B------:R-:W-:Y:S05]  /*00d0*/  @!P0 EXIT ;  /* 0x000000000000894d */ /* 0x000fea0003800000 */
[----:B------:R-:W0:Y:S01]  /*00e0*/  S2R R0, SR_LANEID ;  /* 0x0000000000007919 */ /* 0x000e220000000000 */
[----:B------:R-:W1:Y:S01]  /*00f0*/  LDC.64 R2, c[0x0][0x388] ;  /* 0x0000e200ff027b82 */ /* 0x000e620000000a00 */
[----:B------:R-:W-:Y:S02]  /*0100*/  VOTEU.ANY UR6, UPT, PT ;  /* 0x0000000000067886 */ /* 0x000fe400038e0100 */
[----:B------:R-:W-:Y:S02]  /*0110*/  UFLO.U32 UR7, UR6 ;  /* 0x00000006000772bd */ /* 0x000fe400080e0000 */
[----:B------:R-:W1:Y:S04]  /*0120*/  POPC R5, UR6 ;  /* 0x0000000600057d09 */ /* 0x000e680008000000 */
[----:B0-----:R-:W-:-:S13]  /*0130*/  ISETP.EQ.U32.AND P0, PT, R0, UR7, PT ;  /* 0x0000000700007c0c */ /* 0x001fda000bf02070 */
[----:B-1----:R-:W-:Y:S01]  /*0140*/  @P0 REDG.E.ADD.STRONG.GPU desc[UR4][R2.64], R5 ;  /* 0x000000050200098e */ /* 0x002fe2000c12e104 */
[----:B------:R-:W-:Y:S05]  /*0150*/  EXIT ;  /* 0x000000000000794d */ /* 0x000fea0003800000 */
.L_x_43:
        /* <DEDUP_REMOVED lines=10> */
.L_x_69:


//--------------------- .text._Z18calculateHistogramPiPf --------------------------
	.section	.text._Z18calculateHistogramPiPf,"ax",@progbits
	.align	128
        .global         _Z18calculateHistogramPiPf
        .type           _Z18calculateHistogramPiPf,@function
        .size           _Z18calculateHistogramPiPf,(.L_x_70 - _Z18calculateHistogramPiPf)
        .other          _Z18calculateHistogramPiPf,@"STO_CUDA_ENTRY STV_DEFAULT"
_Z18calculateHistogramPiPf:
.text._Z18calculateHistogramPiPf:
[----:B------:R-:W-:Y:S01]  /*0000*/  LDC R1, c[0x0][0x37c] ;  /* 0x0000df00ff017b82 */ /* 0x000fe20000000800 */
[----:B------:R-:W0:Y:S07]  /*0010*/  S2R R3, SR_TID.X ;  /* 0x0000000000037919 */ /* 0x000e2e0000002100 */
[----:B------:R-:W0:Y:S01]  /*0020*/  S2UR UR4, SR_CTAID.X ;  /* 0x00000000000479c3 */ /* 0x000e220000002500 */
[----:B------:R-:W1:Y:S07]  /*0030*/  S2R R5, SR_TID.Y ;  /* 0x0000000000057919 */ /* 0x000e6e0000002200 */
[----:B------:R-:W0:Y:S08]  /*0040*/  LDC R0, c[0x0][0x360] ;  /* 0x0000d800ff007b82 */ /* 0x000e300000000800 */
[----:B------:R-:W1:Y:S08]  /*0050*/  S2UR UR5, SR_CTAID.Y ;  /* 0x00000000000579c3 */ /* 0x000e700000002600 */
[----:B------:R-:W1:Y:S01]  /*0060*/  LDC R2, c[0x0][0x364] ;  /* 0x0000d900ff027b82 */ /* 0x000e620000000800 */
[----:B------:R-:W2:Y:S01]  /*0070*/  LDCU UR6, c[0x0][0x370] ;  /* 0x00006e00ff0677ac */ /* 0x000ea20008000800 */
[----:B0-----:R-:W-:-:S02]  /*0080*/  IMAD R0, R0, UR4, R3 ;  /* 0x0000000400007c24 */ /* 0x001fc4000f8e0203 */
[----:B-1----:R-:W-:-:S04]  /*0090*/  IMAD R3, R2, UR5, R5 ;  /* 0x0000000502037c24 */ /* 0x002fc8000f8e0205 */
[----:B--2---:R-:W-:-:S05]  /*00a0*/  IMAD R5, R3, UR6, R0 ;  /* 0x0000000603057c24 */ /* 0x004fca000f8e0200 */
[----:B------:R-:W-:-:S13]  /*00b0*/  ISETP.GT.AND P0, PT, R5, 0xfffff, PT ;  /* 0x000fffff0500780c */ /* 0x000fda0003f04270 */
[----:B------:R-:W-:Y:S05]  /*00c0*/  @P0 EXIT ;  /* 0x000000000000094d */ /* 0x000fea0003800000 */
[----:B------:R-:W0:Y:S01]  /*00d0*/  LDC.64 R2, c[0x0][0x380] ;  /* 0x0000e000ff027b82 */ /* 0x000e220000000a00 */
[----:B------:R-:W1:Y:S01]  /*00e0*/  LDCU.64 UR4, c[0x0][0x358] ;  /* 0x00006b00ff0477ac */ /* 0x000e620008000a00 */
[----:B0-----:R-:W-:-:S05]  /*00f0*/  IMAD.WIDE R2, R5, 0x4, R2 ;  /* 0x0000000405027825 */ /* 0x001fca00078e0202 */
[----:B-1----:R-:W2:Y:S02]  /*0100*/  LDG.E R5, desc[UR4][R2.64] ;  /* 0x0000000402057981 */ /* 0x002ea4000c1e1900 */
[----:B--2---:R-:W-:-:S13]  /*0110*/  ISETP.NE.AND P0, PT, R5, -0x1, PT ;  /* 0xffffffff0500780c */ /* 0x004fda0003f05270 */
[----:B------:R-:W-:Y:S05]  /*0120*/  @!P0 EXIT ;  /* 0x000000000000894d */ /* 0x000fea0003800000 */
[----:B------:R-:W0:Y:S01]  /*0130*/  LDC.64 R2, c[0x0][0x388] ;  /* 0x0000e200ff027b82 */ /* 0x000e220000000a00 */
[----:B------:R-:W-:Y:S02]  /*0140*/  HFMA2 R7, -RZ, RZ, 1.875, 0 ;  /* 0x3f800000ff077431 */ /* 0x000fe400000001ff */
[----:B0-----:R-:W-:-:S05]  /*0150*/  IMAD.WIDE R2, R5, 0x4, R2 ;  /* 0x0000000405027825 */ /* 0x001fca00078e0202 */
[----:B------:R-:W-:Y:S01]  /*0160*/  REDG.E.ADD.F32.FTZ.RN.STRONG.GPU desc[UR4][R2.64], R7 ;  /* 0x00000007020079a6 */ /* 0x000fe2000c12f304 */
[----:B------:R-:W-:Y:S05]  /*0170*/  EXIT ;  /* 0x000000000000794d */ /* 0x000fea0003800000 */
.L_x_44:
        /* <DEDUP_REMOVED lines=16> */
.L_x_70:


//--------------------- .text._Z18calculateDistancesPbPiS0_ --------------------------
	.section	.text._Z18calculateDistancesPbPiS0_,"ax",@progbits
	.align	128
        .global         _Z18calculateDistancesPbPiS0_
        .type           _Z18calculateDistancesPbPiS0_,@function
        .size           _Z18calculateDistancesPbPiS0_,(.L_x_71 - _Z18calculateDistancesPbPiS0_)
        .other          _Z18calculateDistancesPbPiS0_,@"STO_CUDA_ENTRY STV_DEFAULT"
_Z18calculateDistancesPbPiS0_:
.text._Z18calculateDistancesPbPiS0_:
        /* <DEDUP_REMOVED lines=20> */
[----:B------:R-:W0:Y:S02]  /*0140*/  LDC.64 R6, c[0x0][0x390] ;  /* 0x0000e400ff067b82 */ /* 0x000e240000000a00 */
[----:B0-----:R-:W2:Y:S02]  /*0150*/  LDG.E R6, desc[UR4][R6.64] ;  /* 0x0000000406067981 */ /* 0x001ea4000c1e1900 */
[----:B--2---:R-:W-:-:S04]  /*0160*/  SHF.R.S32.HI R3, RZ, 0x1f, R6 ;  /* 0x0000001fff037819 */ /* 0x004fc80000011406 */
[----:B------:R-:W-:Y:S02]  /*0170*/  LEA.HI R11, R3, R6, RZ, 0xa ;  /* 0x00000006030b7211 */ /* 0x000fe400078f50ff */
[----:B------:R-:W0:Y:S02]  /*0180*/  LDC.64 R2, c[0x0][0x388] ;  /* 0x0000e200ff027b82 */ /* 0x000e240000000a00 */
[C---:B------:R-:W-:Y:S02]  /*0190*/  LOP3.LUT R4, R11.reuse, 0xfffffc00, RZ, 0xc0, !PT ;  /* 0xfffffc000b047812 */ /* 0x040fe400078ec0ff */
[----:B------:R-:W-:Y:S02]  /*01a0*/  LEA.HI.SX32 R0, R11, -R0, 0x16 ;  /* 0x800000000b007211 */ /* 0x000fe400078fb2ff */
[----:B------:R-:W-:Y:S02]  /*01b0*/  IADD3 R4, PT, PT, -R9, R6, -R4 ;  /* 0x0000000609047210 */ /* 0x000fe40007ffe904 */
[----:B------:R-:W-:-:S02]  /*01c0*/  IABS R8, R0 ;  /* 0x0000000000087213 */ /* 0x000fc40000000000 */
[-C--:B------:R-:W-:Y:S02]  /*01d0*/  IABS R9, R4.reuse ;  /* 0x0000000400097213 */ /* 0x080fe40000000000 */
[----:B------:R-:W-:Y:S02]  /*01e0*/  IABS R10, R4 ;  /* 0x00000004000a7213 */ /* 0x000fe40000000000 */
[----:B------:R-:W-:Y:S01]  /*01f0*/  IABS R7, R0 ;  /* 0x0000000000077213 */ /* 0x000fe20000000000 */
[----:B------:R-:W-:Y:S02]  /*0200*/  IMAD.MOV R0, RZ, RZ, -R8 ;  /* 0x000000ffff007224 */ /* 0x000fe400078e0a08 */
[----:B------:R-:W-:Y:S02]  /*0210*/  IMAD.MOV R4, RZ, RZ, -R9 ;  /* 0x000000ffff047224 */ /* 0x000fe400078e0a09 */
[----:B------:R-:W-:Y:S01]  /*0220*/  IMAD.MOV.U32 R9, RZ, RZ, R10 ;  /* 0x000000ffff097224 */ /* 0x000fe200078e000a */
[----:B------:R-:W-:-:S04]  /*0230*/  VIADDMNMX R0, R0, 0x400, R7, PT ;  /* 0x0000040000007846 */ /* 0x000fc80003800107 */
[----:B------:R-:W-:Y:S01]  /*0240*/  VIADDMNMX R7, R4, 0x400, R9, PT ;  /* 0x0000040004077846 */ /* 0x000fe20003800109 */
[----:B0-----:R-:W-:-:S04]  /*0250*/  IMAD.WIDE R2, R5, 0x4, R2 ;  /* 0x0000000405027825 */ /* 0x001fc800078e0202 */
[----:B------:R-:W-:-:S05]  /*0260*/  IMAD.IADD R7, R0, 0x1, R7 ;  /* 0x0000000100077824 */ /* 0x000fca00078e0207 */
[----:B------:R-:W-:Y:S01]  /*0270*/  STG.E desc[UR4][R2.64], R7 ;  /* 0x0000000702007986 */ /* 0x000fe2000c101904 */
[----:B------:R-:W-:Y:S05]  /*0280*/  EXIT ;  /* 0x000000000000794d */ /* 0x000fea0003800000 */
.L_x_45:
[----:B------:R-:W0:Y:S01]  /*0290*/  LDC.64 R2, c[0x0][0x388] ;  /* 0x0000e200ff027b82 */ /* 0x000e220000000a00 */
[----:B------:R-:W-:Y:S02]  /*02a0*/  IMAD.MOV.U32 R7, RZ, RZ, -0x1 ;  /* 0xffffffffff077424 */ /* 0x000fe400078e00ff */
[----:B0-----:R-:W-:-:S05]  /*02b0*/  IMAD.WIDE R2, R5, 0x4, R2 ;  /* 0x0000000405027825 */ /* 0x001fca00078e0202 */
[----:B------:R-:W-:Y:S01]  /*02c0*/  STG.E desc[UR4][R2.64], R7 ;  /* 0x0000000702007986 */ /* 0x000fe2000c101904 */
[----:B------:R-:W-:Y:S05]  /*02d0*/  EXIT ;  /* 0x000000000000794d */ /* 0x000fea0003800000 */
.L_x_46:
        /* <DEDUP_REMOVED lines=10> */
.L_x_71:


//--------------------- .text._Z12updateKernelPbS_dP17curandStateXORWOW --------------------------
	.section	.text._Z12updateKernelPbS_dP17curandStateXORWOW,"ax",@progbits
	.align	128
        .global         _Z12updateKernelPbS_dP17curandStateXORWOW
        .type           _Z12updateKernelPbS_dP17curandStateXORWOW,@function
        .size           _Z12updateKernelPbS_dP17curandStateXORWOW,(.L_x_64 - _Z12updateKernelPbS_dP17curandStateXORWOW)
        .other          _Z12updateKernelPbS_dP17curandStateXORWOW,@"STO_CUDA_ENTRY STV_DEFAULT"
_Z12updateKernelPbS_dP17curandStateXORWOW:
.text._Z12updateKernelPbS_dP17curandStateXORWOW:
[----:B------:R-:W-:Y:S01]  /*0000*/  LDC R1, c[0x0][0x37c] ;  /* 0x0000df00ff017b82 */ /* 0x000fe20000000800 */
[----:B------:R-:W0:Y:S07]  /*0010*/  S2R R3, SR_TID.X ;  /* 0x0000000000037919 */ /* 0x000e2e0000002100 */
[----:B------:R-:W0:Y:S01]  /*0020*/  S2UR UR4, SR_CTAID.X ;  /* 0x00000000000479c3 */ /* 0x000e220000002500 */
[----:B------:R-:W1:Y:S01]  /*0030*/  LDCU.64 UR8, c[0x0][0x380] ;  /* 0x00007000ff0877ac */ /* 0x000e620008000a00 */
[----:B------:R-:W2:Y:S06]  /*0040*/  S2R R6, SR_TID.Y ;  /* 0x0000000000067919 */ /* 0x000eac0000002200 */
[----:B------:R-:W0:Y:S08]  /*0050*/  LDC R12, c[0x0][0x360] ;  /* 0x0000d800ff0c7b82 */ /* 0x000e300000000800 */
[----:B------:R-:W2:Y:S08]  /*0060*/  S2UR UR5, SR_CTAID.Y ;  /* 0x00000000000579c3 */ /* 0x000eb00000002600 */
[----:B------:R-:W2:Y:S01]  /*0070*/  LDC R11, c[0x0][0x364] ;  /* 0x0000d900ff0b7b82 */ /* 0x000ea20000000800 */
[----:B0-----:R-:W-:-:S04]  /*0080*/  IMAD R0, R12, UR4, R3 ;  /* 0x000000040c007c24 */ /* 0x001fc8000f8e0203 */
[C---:B------:R-:W-:Y:S02]  /*0090*/  VIADD R4, R0.reuse, 0x401 ;  /* 0x0000040100047836 */ /* 0x040fe40000000000 */
[----:B------:R-:W-:-:S03]  /*00a0*/  VIADD R2, R0, 0x400 ;  /* 0x0000040000027836 */ /* 0x000fc60000000000 */
[----:B------:R-:W-:-:S04]  /*00b0*/  SHF.R.S32.HI R3, RZ, 0x1f, R4 ;  /* 0x0000001fff037819 */ /* 0x000fc80000011404 */
[----:B------:R-:W-:Y:S02]  /*00c0*/  LEA.HI R5, R3, R4, RZ, 0xa ;  /* 0x0000000403057211 */ /* 0x000fe400078f50ff */
[----:B------:R-:W-:Y:S01]  /*00d0*/  SHF.R.S32.HI R3, RZ, 0x1f, R2 ;  /* 0x0000001fff037819 */ /* 0x000fe20000011402 */
[----:B--2---:R-:W-:Y:S01]  /*00e0*/  IMAD R11, R11, UR5, R6 ;  /* 0x000000050b0b7c24 */ /* 0x004fe2000f8e0206 */
[----:B------:R-:W-:Y:S01]  /*00f0*/  LOP3.LUT R5, R5, 0xfffffc00, RZ, 0xc0, !PT ;  /* 0xfffffc0005057812 */ /* 0x000fe200078ec0ff */
[----:B------:R-:W0:Y:S01]  /*0100*/  LDCU.64 UR4, c[0x0][0x358] ;  /* 0x00006b00ff0477ac */ /* 0x000e220008000a00 */
[----:B------:R-:W-:Y:S01]  /*0110*/  LEA.HI R3, R3, R2, RZ, 0xa ;  /* 0x0000000203037211 */ /* 0x000fe200078f50ff */
[----:B------:R-:W-:Y:S02]  /*0120*/  IMAD.SHL.U32 R37, R11, 0x400, RZ ;  /* 0x000004000b257824 */ /* 0x000fe400078e00ff */
[----:B------:R-:W-:Y:S01]  /*0130*/  IMAD.IADD R7, R4, 0x1, -R5 ;  /* 0x0000000104077824 */ /* 0x000fe200078e0a05 */
[----:B------:R-:W-:Y:S01]  /*0140*/  LOP3.LUT R3, R3, 0xfffffc00, RZ, 0xc0, !PT ;  /* 0xfffffc0003037812 */ /* 0x000fe200078ec0ff */
[C---:B------:R-:W-:Y:S01]  /*0150*/  VIADD R5, R37.reuse, 0x400 ;  /* 0x0000040025057836 */ /* 0x040fe20000000000 */
[----:B------:R-:W-:-:S03]  /*0160*/  LOP3.LUT R4, R37, 0xffc00, RZ, 0xc0, !PT ;  /* 0x000ffc0025047812 */ /* 0x000fc600078ec0ff */
[----:B------:R-:W-:Y:S01]  /*0170*/  IMAD.IADD R3, R2, 0x1, -R3 ;  /* 0x0000000102037824 */ /* 0x000fe200078e0a03 */
[----:B------:R-:W-:Y:S01]  /*0180*/  LOP3.LUT R6, R5, 0xffc00, RZ, 0xc0, !PT ;  /* 0x000ffc0005067812 */ /* 0x000fe200078ec0ff */
[----:B------:R-:W-:Y:S02]  /*0190*/  IMAD.IADD R8, R4, 0x1, R7 ;  /* 0x0000000104087824 */ /* 0x000fe400078e0207 */
[C---:B------:R-:W-:Y:S02]  /*01a0*/  IMAD.IADD R5, R3.reuse, 0x1, R4 ;  /* 0x0000000103057824 */ /* 0x040fe400078e0204 */
[----:B------:R-:W-:Y:S01]  /*01b0*/  IMAD.IADD R9, R3, 0x1, R6 ;  /* 0x0000000103097824 */ /* 0x000fe200078e0206 */
[C---:B-1----:R-:W-:Y:S02]  /*01c0*/  IADD3 R2, P1, PT, R8.reuse, UR8, RZ ;  /* 0x0000000808027c10 */ /* 0x042fe4000ff3e0ff */
[----:B------:R-:W-:Y:S02]  /*01d0*/  IADD3 R4, P0, PT, R5, UR8, RZ ;  /* 0x0000000805047c10 */ /* 0x000fe4000ff1e0ff */
[----:B------:R-:W-:-:S02]  /*01e0*/  LEA.HI.X.SX32 R3, R8, UR9, 0x1, P1 ;  /* 0x0000000908037c11 */ /* 0x000fc400088f0eff */
[----:B------:R-:W-:Y:S01]  /*01f0*/  LEA.HI.X.SX32 R5, R5, UR9, 0x1, P0 ;  /* 0x0000000905057c11 */ /* 0x000fe200080f0eff */
[----:B------:R-:W-:Y:S01]  /*0200*/  IMAD.IADD R10, R7, 0x1, R6 ;  /* 0x00000001070a7824 */ /* 0x000fe200078e0206 */
[C---:B------:R-:W-:Y:S01]  /*0210*/  IADD3 R8, P1, PT, R9.reuse, UR8, RZ ;  /* 0x0000000809087c10 */ /* 0x040fe2000ff3e0ff */
[----:B0-----:R0:W2:Y:S01]  /*0220*/  LDG.E.U8 R17, desc[UR4][R2.64] ;  /* 0x0000000402117981 */ /* 0x0010a2000c1e1100 */
[----:B------:R-:W1:Y:S01]  /*0230*/  LDCU UR6, c[0x0][0x370] ;  /* 0x00006e00ff0677ac */ /* 0x000e620008000800 */
[----:B------:R-:W3:Y:S01]  /*0240*/  LDC.64 R6, c[0x0][0x398] ;  /* 0x0000e600ff067b82 */ /* 0x000ee20000000a00 */
[----:B------:R-:W-:Y:S01]  /*0250*/  LEA.HI.X.SX32 R9, R9, UR9, 0x1, P1 ;  /* 0x0000000909097c11 */ /* 0x000fe200088f0eff */
[----:B------:R-:W4:Y:S01]  /*0260*/  LDG.E.U8 R16, desc[UR4][R4.64] ;  /* 0x0000000404107981 */ /* 0x000f22000c1e1100 */
[----:B------:R-:W-:-:S03]  /*0270*/  IADD3 R14, P0, PT, R10, UR8, RZ ;  /* 0x000000080a0e7c10 */ /* 0x000fc6000ff1e0ff */
[----:B------:R-:W4:Y:S01]  /*0280*/  LDG.E.U8 R18, desc[UR4][R8.64] ;  /* 0x0000000408127981 */ /* 0x000f22000c1e1100 */
[----:B------:R-:W-:-:S05]  /*0290*/  LEA.HI.X.SX32 R15, R10, UR9, 0x1, P0 ;  /* 0x000000090a0f7c11 */ /* 0x000fca00080f0eff */
[----:B------:R3:W4:Y:S01]  /*02a0*/  LDG.E.U8 R19, desc[UR4][R14.64] ;  /* 0x000000040e137981 */ /* 0x000722000c1e1100 */
[----:B-1----:R-:W-:-:S04]  /*02b0*/  IMAD R10, R12, UR6, RZ ;  /* 0x000000060c0a7c24 */ /* 0x002fc8000f8e02ff */
[----:B0-----:R-:W-:-:S04]  /*02c0*/  IMAD R3, R11, R10, R0 ;  /* 0x0000000a0b037224 */ /* 0x001fc800078e0200 */
[----:B---3--:R-:W-:-:S05]  /*02d0*/  IMAD.WIDE R2, R3, 0x30, R6 ;  /* 0x0000003003027825 */ /* 0x008fca00078e0206 */
[----:B------:R-:W3:Y:S04]  /*02e0*/  LDG.E.64 R4, desc[UR4][R2.64+0x8] ;  /* 0x0000080402047981 */ /* 0x000ee8000c1e1b00 */
[----:B------:R-:W3:Y:S04]  /*02f0*/  LDG.E.64 R6, desc[UR4][R2.64+0x10] ;  /* 0x0000100402067981 */ /* 0x000ee8000c1e1b00 */
[----:B------:R0:W5:Y:S04]  /*0300*/  LDG.E R39, desc[UR4][R2.64+0x20] ;  /* 0x0000200402277981 */ /* 0x000168000c1e1900 */
[----:B------:R0:W5:Y:S04]  /*0310*/  LDG.E.64 R8, desc[UR4][R2.64+0x28] ;  /* 0x0000280402087981 */ /* 0x000168000c1e1b00 */
[----:B------:R0:W5:Y:S04]  /*0320*/  LDG.E.64 R10, desc[UR4][R2.64] ;  /* 0x00000004020a7981 */ /* 0x000168000c1e1b00 */
[----:B------:R0:W5:Y:S01]  /*0330*/  LDG.E.64 R12, desc[UR4][R2.64+0x18] ;  /* 0x00001804020c7981 */ /* 0x000162000c1e1b00 */
[----:B------:R-:W-:Y:S01]  /*0340*/  IMAD.MOV.U32 R15, RZ, RZ, 0x2 ;  /* 0x00000002ff0f7424 */ /* 0x000fe200078e00ff */
[----:B------:R-:W-:Y:S01]  /*0350*/  BSSY.RECONVERGENT B0, `(.L_x_47) ;  /* 0x000005a000007945 */ /* 0x000fe20003800200 */
[----:B--2---:R-:W-:-:S02]  /*0360*/  ISETP.NE.AND P1, PT, R17, RZ, PT ;  /* 0x000000ff1100720c */ /* 0x004fc40003f25270 */
[----:B----4-:R-:W-:Y:S02]  /*0370*/  ISETP.NE.AND P0, PT, R16, RZ, PT ;  /* 0x000000ff1000720c */ /* 0x010fe40003f05270 */
[----:B------:R-:W-:Y:S02]  /*0380*/  SEL R14, RZ, 0x1, !P1 ;  /* 0x00000001ff0e7807 */ /* 0x000fe40004800000 */
[----:B------:R-:W-:-:S07]  /*0390*/  ISETP.NE.AND P2, PT, R18, RZ, PT ;  /* 0x000000ff1200720c */ /* 0x000fce0003f45270 */
[----:B------:R-:W-:Y:S02]  /*03a0*/  @!P1 IMAD.MOV R15, RZ, RZ, 0x1 ;  /* 0x00000001ff0f9424 */ /* 0x000fe400078e02ff */
[----:B------:R-:W-:Y:S01]  /*03b0*/  @!P0 IMAD.MOV R15, RZ, RZ, R14 ;  /* 0x000000ffff0f8224 */ /* 0x000fe200078e020e */
[----:B------:R-:W-:-:S03]  /*03c0*/  ISETP.NE.AND P0, PT, R19, RZ, PT ;  /* 0x000000ff1300720c */ /* 0x000fc60003f05270 */
[----:B------:R-:W-:Y:S02]  /*03d0*/  VIADD R14, R15, 0x1 ;  /* 0x000000010f0e7836 */ /* 0x000fe40000000000 */
[----:B------:R-:W-:-:S04]  /*03e0*/  @!P2 IMAD.MOV R14, RZ, RZ, R15 ;  /* 0x000000ffff0ea224 */ /* 0x000fc800078e020f */
[----:B------:R-:W-:-:S04]  /*03f0*/  VIADD R16, R14, 0x1 ;  /* 0x000000010e107836 */ /* 0x000fc80000000000 */
[----:B------:R-:W-:Y:S02]  /*0400*/  @!P0 IMAD.MOV R16, RZ, RZ, R14 ;  /* 0x000000ffff108224 */ /* 0x000fe400078e020e */
[----:B---3--:R-:W-:Y:S02]  /*0410*/  IMAD.MOV.U32 R19, RZ, RZ, R5 ;  /* 0x000000ffff137224 */ /* 0x008fe400078e0005 */
[----:B------:R-:W-:Y:S01]  /*0420*/  IMAD.MOV.U32 R18, RZ, RZ, R4 ;  /* 0x000000ffff127224 */ /* 0x000fe200078e0004 */
[----:B------:R-:W-:Y:S01]  /*0430*/  ISETP.NE.AND P0, PT, R16, RZ, PT ;  /* 0x000000ff1000720c */ /* 0x000fe20003f05270 */
[----:B------:R-:W-:Y:S02]  /*0440*/  IMAD.MOV.U32 R15, RZ, RZ, R7 ;  /* 0x000000ffff0f7224 */ /* 0x000fe400078e0007 */
[----:B------:R-:W-:-:S10]  /*0450*/  IMAD.MOV.U32 R14, RZ, RZ, R6 ;  /* 0x000000ffff0e7224 */ /* 0x000fd400078e0006 */
[----:B0-----:R-:W-:Y:S05]  /*0460*/  @!P0 BRA `(.L_x_48) ;  /* 0x0000000400208947 */ /* 0x001fea0003800000 */
[----:B------:R-:W0:Y:S01]  /*0470*/  I2F.F64.U32 R16, R16 ;  /* 0x0000001000107312 */ /* 0x000e220000201800 */
[----:B-----5:R-:W-:Y:S01]  /*0480*/  SHF.R.U32.HI R14, RZ, 0x2, R11 ;  /* 0x00000002ff0e7819 */ /* 0x020fe2000001160b */
[----:B------:R-:W1:Y:S01]  /*0490*/  LDC.64 R18, c[0x0][0x390] ;  /* 0x0000e400ff127b82 */ /* 0x000e620000000a00 */
[----:B------:R-:W-:Y:S01]  /*04a0*/  IMAD.SHL.U32 R20, R7, 0x10, RZ ;  /* 0x0000001007147824 */ /* 0x000fe200078e00ff */
[----:B------:R-:W-:Y:S01]  /*04b0*/  BSSY.RECONVERGENT B1, `(.L_x_49) ;  /* 0x0000014000017945 */ /* 0x000fe20003800200 */
[----:B------:R-:W-:Y:S01]  /*04c0*/  LOP3.LUT R14, R14, R11, RZ, 0x3c, !PT ;  /* 0x0000000b0e0e7212 */ /* 0x000fe200078e3cff */
[----:B------:R-:W-:-:S04]  /*04d0*/  VIADD R10, R10, 0x587c5 ;  /* 0x000587c50a0a7836 */ /* 0x000fc80000000000 */
[----:B------:R-:W-:Y:S01]  /*04e0*/  IMAD.SHL.U32 R11, R14, 0x2, RZ ;  /* 0x000000020e0b7824 */ /* 0x000fe200078e00ff */
[----:B0-----:R-:W-:-:S04]  /*04f0*/  SHF.R.U32.HI R15, RZ, 0x14, R17 ;  /* 0x00000014ff0f7819 */ /* 0x001fc80000011611 */
[----:B------:R-:W-:Y:S02]  /*0500*/  LOP3.LUT R11, R7, R20, R11, 0x96, !PT ;  /* 0x00000014070b7212 */ /* 0x000fe400078e960b */
[----:B------:R-:W-:-:S05]  /*0510*/  LOP3.LUT R15, R15, 0x7ff, RZ, 0xc0, !PT ;  /* 0x000007ff0f0f7812 */ /* 0x000fca00078ec0ff */
[----:B------:R-:W-:Y:S01]  /*0520*/  VIADD R21, R15, 0xfffffc0c ;  /* 0xfffffc0c0f157836 */ /* 0x000fe20000000000 */
[----:B------:R-:W-:Y:S01]  /*0530*/  LOP3.LUT R15, R11, R14, RZ, 0x3c, !PT ;  /* 0x0000000e0b0f7212 */ /* 0x000fe200078e3cff */
[----:B------:R-:W-:Y:S01]  /*0540*/  IMAD.MOV.U32 R14, RZ, RZ, 0x2f800000 ;  /* 0x2f800000ff0e7424 */ /* 0x000fe200078e00ff */
[----:B-1----:R-:W-:Y:S02]  /*0550*/  DADD R18, -R18, 1 ;  /* 0x3ff0000012127429 */ /* 0x002fe40000000100 */
[CC--:B------:R-:W-:Y:S01]  /*0560*/  SHF.L.U32 R20, R16.reuse, R21.reuse, RZ ;  /* 0x0000001510147219 */ /* 0x0c0fe200000006ff */
[----:B------:R-:W-:Y:S01]  /*0570*/  IMAD.IADD R11, R15, 0x1, R10 ;  /* 0x000000010f0b7824 */ /* 0x000fe200078e020a */
[----:B------:R-:W-:Y:S02]  /*0580*/  SHF.L.U64.HI R21, R16, R21, R17 ;  /* 0x0000001510157219 */ /* 0x000fe40000010211 */
[----:B------:R-:W-:Y:S02]  /*0590*/  ISETP.NE.U32.AND P0, PT, R20, RZ, PT ;  /* 0x000000ff1400720c */ /* 0x000fe40003f05070 */
[----:B------:R-:W-:-:S02]  /*05a0*/  I2FP.F32.U32 R11, R11 ;  /* 0x0000000b000b7245 */ /* 0x000fc40000201000 */
[----:B------:R-:W-:-:S03]  /*05b0*/  ISETP.NE.AND.EX P0, PT, R21, -0x80000000, PT, P0 ;  /* 0x800000001500780c */ /* 0x000fc60003f05300 */
[----:B------:R-:W-:Y:S01]  /*05c0*/  FFMA R11, R11, R14, 1.1641532182693481445e-10 ;  /* 0x2f0000000b0b7423 */ /* 0x000fe2000000000e */
[----:B------:R-:W-:-:S09]  /*05d0*/  MOV R14, 0x5f0 ;  /* 0x000005f0000e7802 */ /* 0x000fd20000000f00 */
[----:B------:R-:W-:Y:S05]  /*05e0*/  CALL.REL.NOINC `($_Z12updateKernelPbS_dP17curandStateXORWOW$__internal_accurate_pow) ;  /* 0x0000000000e07944 */ /* 0x000fea0003c00000 */
[----:B------:R-:W-:Y:S05]  /*05f0*/  BSYNC.RECONVERGENT B1 ;  /* 0x0000000000017941 */ /* 0x000fea0003800200 */
.L_x_49:
[C---:B------:R-:W-:Y:S01]  /*0600*/  DSETP.NEU.AND P2, PT, R18.reuse, RZ, PT ;  /* 0x000000ff1200722a */ /* 0x040fe20003f4d000 */
[----:B------:R-:W-:Y:S01]  /*0610*/  IMAD.MOV.U32 R22, RZ, RZ, R25 ;  /* 0x000000ffff167224 */ /* 0x000fe200078e0019 */
[----:B------:R-:W-:Y:S01]  /*0620*/  DADD R20, R18, R16 ;  /* 0x0000000012147229 */ /* 0x000fe20000000010 */
[----:B------:R-:W-:Y:S01]  /*0630*/  IMAD.MOV.U32 R23, RZ, RZ, R26 ;  /* 0x000000ffff177224 */ /* 0x000fe200078e001a */
[----:B------:R-:W-:Y:S01]  /*0640*/  ISETP.LT.AND P1, PT, R19, RZ, !P0 ;  /* 0x000000ff1300720c */ /* 0x000fe20004721270 */
[----:B------:R-:W-:Y:S01]  /*0650*/  BSSY.RECONVERGENT B1, `(.L_x_50) ;  /* 0x0000018000017945 */ /* 0x000fe20003800200 */
[----:B------:R-:W-:-:S03]  /*0660*/  ISETP.GE.OR P3, PT, R17, RZ, P2 ;  /* 0x000000ff1100720c */ /* 0x000fc60001766670 */
[----:B------:R-:W-:-:S03]  /*0670*/  DADD R22, -RZ, -R22 ;  /* 0x00000000ff167229 */ /* 0x000fc60000000916 */
[----:B------:R-:W-:Y:S02]  /*0680*/  LOP3.LUT R20, R21, 0x7ff00000, RZ, 0xc0, !PT ;  /* 0x7ff0000015147812 */ /* 0x000fe400078ec0ff */
[----:B------:R-:W-:Y:S02]  /*0690*/  @!P2 SEL R14, R19, RZ, !P0 ;  /* 0x000000ff130ea207 */ /* 0x000fe40004000000 */
[----:B------:R-:W-:-:S03]  /*06a0*/  ISETP.NE.AND P0, PT, R20, 0x7ff00000, PT ;  /* 0x7ff000001400780c */ /* 0x000fc60003f05270 */
[----:B------:R-:W-:Y:S02]  /*06b0*/  @!P3 LOP3.LUT R14, R14, 0x7ff00000, RZ, 0xfc, !PT ;  /* 0x7ff000000e0eb812 */ /* 0x000fe400078efcff */
[----:B------:R-:W-:Y:S01]  /*06c0*/  FSEL R20, R22, R25, P1 ;  /* 0x0000001916147208 */ /* 0x000fe20000800000 */
[----:B------:R-:W-:Y:S01]  /*06d0*/  @!P2 IMAD.MOV.U32 R20, RZ, RZ, RZ ;  /* 0x000000ffff14a224 */ /* 0x000fe200078e00ff */
[----:B------:R-:W-:Y:S01]  /*06e0*/  FSEL R21, R23, R26, P1 ;  /* 0x0000001a17157208 */ /* 0x000fe20000800000 */
[----:B------:R-:W-:-:S05]  /*06f0*/  @!P2 IMAD.MOV.U32 R21, RZ, RZ, R14 ;  /* 0x000000ffff15a224 */ /* 0x000fca00078e000e */
[----:B------:R-:W-:Y:S05]  /*0700*/  @P0 BRA `(.L_x_51) ;  /* 0x0000000000300947 */ /* 0x000fea0003800000 */
[----:B------:R-:W-:-:S14]  /*0710*/  DSETP.NAN.AND P0, PT, R18, R18, PT ;  /* 0x000000121200722a */ /* 0x000fdc0003f08000 */
[----:B------:R-:W-:Y:S01]  /*0720*/  @P0 DADD R20, R18, R16 ;  /* 0x0000000012140229 */ /* 0x000fe20000000010 */
[----:B------:R-:W-:Y:S10]  /*0730*/  @P0 BRA `(.L_x_51) ;  /* 0x0000000000240947 */ /* 0x000ff40003800000 */
[----:B------:R-:W-:-:S14]  /*0740*/  DSETP.NEU.AND P0, PT, |R18|, +INF , PT ;  /* 0x7ff000001200742a */ /* 0x000fdc0003f0d200 */
[----:B------:R-:W-:Y:S05]  /*0750*/  @P0 BRA `(.L_x_51) ;  /* 0x00000000001c0947 */ /* 0x000fea0003800000 */
[C---:B------:R-:W-:Y:S01]  /*0760*/  ISETP.GE.AND P0, PT, R17.reuse, RZ, PT ;  /* 0x000000ff1100720c */ /* 0x040fe20003f06270 */
[----:B------:R-:W-:Y:S01]  /*0770*/  IMAD.MOV.U32 R20, RZ, RZ, RZ ;  /* 0x000000ffff147224 */ /* 0x000fe200078e00ff */
[----:B------:R-:W-:Y:S02]  /*0780*/  LOP3.LUT R16, R17, 0x7fffffff, RZ, 0xc0, !PT ;  /* 0x7fffffff11107812 */ /* 0x000fe400078ec0ff */
[----:B------:R-:W-:Y:S02]  /*0790*/  SEL R21, RZ, 0x7ff00000, !P0 ;  /* 0x7ff00000ff157807 */ /* 0x000fe40004000000 */
[----:B------:R-:W-:-:S03]  /*07a0*/  ISETP.NE.AND P0, PT, R16, 0x3fe00000, PT ;  /* 0x3fe000001000780c */ /* 0x000fc60003f05270 */
[----:B------:R-:W-:-:S05]  /*07b0*/  VIADD R14, R21, 0x80000000 ;  /* 0x80000000150e7836 */ /* 0x000fca0000000000 */
[----:B------:R-:W-:-:S07]  /*07c0*/  @P1 SEL R21, R14, R21, P0 ;  /* 0x000000150e151207 */ /* 0x000fce0000000000 */
.L_x_51:
[----:B------:R-:W-:Y:S05]  /*07d0*/  BSYNC.RECONVERGENT B1 ;  /* 0x0000000000017941 */ /* 0x000fea0003800200 */
.L_x_50:
[----:B------:R-:W-:Y:S01]  /*07e0*/  DADD R20, -R20, 1 ;  /* 0x3ff0000014147429 */ /* 0x000fe20000000100 */
[----:B------:R0:W1:Y:S01]  /*07f0*/  F2F.F64.F32 R16, R11 ;  /* 0x0000000b00107310 */ /* 0x0000620000201800 */
[----:B------:R-:W-:Y:S01]  /*0800*/  DSETP.NEU.AND P0, PT, R18, 1, PT ;  /* 0x3ff000001200742a */ /* 0x000fe20003f0d000 */
[----:B------:R-:W-:Y:S02]  /*0810*/  IMAD.MOV.U32 R14, RZ, RZ, 0x1 ;  /* 0x00000001ff0e7424 */ /* 0x000fe400078e00ff */
[----:B0-----:R-:W-:-:S05]  /*0820*/  IMAD.MOV.U32 R11, RZ, RZ, R4 ;  /* 0x000000ffff0b7224 */ /* 0x001fca00078e0004 */
[----:B------:R-:W-:Y:S02]  /*0830*/  FSEL R18, R20, RZ, P0 ;  /* 0x000000ff14127208 */ /* 0x000fe40000000000 */
[----:B------:R-:W-:-:S06]  /*0840*/  FSEL R19, R21, RZ, P0 ;  /* 0x000000ff15137208 */ /* 0x000fcc0000000000 */
[----:B-1----:R-:W-:Y:S01]  /*0850*/  DSETP.GT.AND P0, PT, R18, R16, PT ;  /* 0x000000101200722a */ /* 0x002fe20003f04000 */
[----:B------:R-:W-:Y:S02]  /*0860*/  IMAD.MOV.U32 R19, RZ, RZ, R6 ;  /* 0x000000ffff137224 */ /* 0x000fe400078e0006 */
[----:B------:R-:W-:-:S11]  /*0870*/  IMAD.MOV.U32 R18, RZ, RZ, R5 ;  /* 0x000000ffff127224 */ /* 0x000fd600078e0005 */
[----:B------:R-:W0:Y:S01]  /*0880*/  @P0 LDC.64 R16, c[0x0][0x388] ;  /* 0x0000e200ff100b82 */ /* 0x000e220000000a00 */
[----:B------:R-:W-:-:S04]  /*0890*/  @P0 IADD3 R0, PT, PT, R0, R37, RZ ;  /* 0x0000002500000210 */ /* 0x000fc80007ffe0ff */
[----:B0-----:R-:W-:-:S04]  /*08a0*/  @P0 IADD3 R16, P1, PT, R0, R16, RZ ;  /* 0x0000001000100210 */ /* 0x001fc80007f3e0ff */
[----:B------:R-:W-:Y:S02]  /*08b0*/  @P0 LEA.HI.X.SX32 R17, R0, R17, 0x1, P1 ;  /* 0x0000001100110211 */ /* 0x000fe400008f0eff */
[----:B------:R-:W-:Y:S01]  /*08c0*/  @P0 PRMT R0, R14, 0x7610, R0 ;  /* 0x000076100e000816 */ /* 0x000fe20000000000 */
[----:B------:R-:W-:-:S04]  /*08d0*/  IMAD.MOV.U32 R14, RZ, RZ, R7 ;  /* 0x000000ffff0e7224 */ /* 0x000fc800078e0007 */
[----:B------:R0:W-:Y:S03]  /*08e0*/  @P0 STG.E.U8 desc[UR4][R16.64], R0 ;  /* 0x0000000010000986 */ /* 0x0001e6000c101104 */
.L_x_48:
[----:B------:R-:W-:Y:S05]  /*08f0*/  BSYNC.RECONVERGENT B0 ;  /* 0x0000000000007941 */ /* 0x000fea0003800200 */
.L_x_47:
[----:B-----5:R-:W-:Y:S04]  /*0900*/  STG.E.64 desc[UR4][R2.64], R10 ;  /* 0x0000000a02007986 */ /* 0x020fe8000c101b04 */
[----:B------:R-:W-:Y:S04]  /*0910*/  STG.E.64 desc[UR4][R2.64+0x8], R18 ;  /* 0x0000081202007986 */ /* 0x000fe8000c101b04 */
[----:B------:R-:W-:Y:S04]  /*0920*/  STG.E.64 desc[UR4][R2.64+0x10], R14 ;  /* 0x0000100e02007986 */ /* 0x000fe8000c101b04 */
[----:B------:R-:W-:Y:S04]  /*0930*/  STG.E.64 desc[UR4][R2.64+0x18], R12 ;  /* 0x0000180c02007986 */ /* 0x000fe8000c101b04 */
[----:B------:R-:W-:Y:S04]  /*0940*/  STG.E.64 desc[UR4][R2.64+0x28], R8 ;  /* 0x0000280802007986 */ /* 0x000fe8000c101b04 */
[----:B------:R-:W-:Y:S01]  /*0950*/  STG.E desc[UR4][R2.64+0x20], R39 ;  /* 0x0000202702007986 */ /* 0x000fe2000c101904 */
[----:B------:R-:W-:Y:S05]  /*0960*/  EXIT ;  /* 0x000000000000794d */ /* 0x000fea0003800000 */
        .type           $_Z12updateKernelPbS_dP17curandStateXORWOW$__internal_accurate_pow,@function
        .size           $_Z12updateKernelPbS_dP17curandStateXORWOW$__internal_accurate_pow,(.L_x_64 - $_Z12updateKernelPbS_dP17curandStateXORWOW$__internal_accurate_pow)
$_Z12updateKernelPbS_dP17curandStateXORWOW$__internal_accurate_pow:
[----:B------:R-:W-:Y:S01]  /*0970*/  DADD R24, -RZ, |R18| ;  /* 0x00000000ff187229 */ /* 0x000fe20000000512 */
[----:B------:R-:W-:Y:S01]  /*0980*/  IMAD.MOV.U32 R22, RZ, RZ, RZ ;  /* 0x000000ffff167224 */ /* 0x000fe200078e00ff */
[----:B------:R-:W-:Y:S01]  /*0990*/  UMOV UR6, 0x7d2cafe2 ;  /* 0x7d2cafe200067882 */ /* 0x000fe20000000000 */
[----:B------:R-:W-:Y:S01]  /*09a0*/  UMOV UR7, 0x3eb0f5ff ;  /* 0x3eb0f5ff00077882 */ /* 0x000fe20000000000 */
[----:B------:R-:W-:Y:S01]  /*09b0*/  UMOV UR8, 0x3b39803f ;  /* 0x3b39803f00087882 */ /* 0x000fe20000000000 */
[----:B------:R-:W-:-:S05]  /*09c0*/  UMOV UR9, 0x3c7abc9e ;  /* 0x3c7abc9e00097882 */ /* 0x000fca0000000000 */
[----:B------:R-:W-:Y:S01]  /*09d0*/  ISETP.GT.U32.AND P1, PT, R25, 0xfffff, PT ;  /* 0x000fffff1900780c */ /* 0x000fe20003f24070 */
[--C-:B------:R-:W-:Y:S01]  /*09e0*/  IMAD.MOV.U32 R20, RZ, RZ, R25.reuse ;  /* 0x000000ffff147224 */ /* 0x100fe200078e0019 */
[----:B------:R-:W-:-:S11]  /*09f0*/  SHF.R.U32.HI R36, RZ, 0x14, R25 ;  /* 0x00000014ff247819 */ /* 0x000fd60000011619 */
[----:B------:R-:W-:-:S10]  /*0a00*/  @!P1 DMUL R26, R24, 1.80143985094819840000e+16 ;  /* 0x43500000181a9828 */ /* 0x000fd40000000000 */
[----:B------:R-:W-:Y:S01]  /*0a10*/  @!P1 IMAD.MOV.U32 R20, RZ, RZ, R27 ;  /* 0x000000ffff149224 */ /* 0x000fe200078e001b */
[----:B------:R-:W-:Y:S01]  /*0a20*/  @!P1 LEA.HI R36, R27, 0xffffffca, RZ, 0xc ;  /* 0xffffffca1b249811 */ /* 0x000fe200078f60ff */
[----:B------:R-:W-:-:S03]  /*0a30*/  @!P1 IMAD.MOV.U32 R24, RZ, RZ, R26 ;  /* 0x000000ffff189224 */ /* 0x000fc600078e001a */
[----:B------:R-:W-:Y:S01]  /*0a40*/  LOP3.LUT R20, R20, 0x800fffff, RZ, 0xc0, !PT ;  /* 0x800fffff14147812 */ /* 0x000fe200078ec0ff */
[----:B------:R-:W-:-:S03]  /*0a50*/  IMAD.MOV.U32 R28, RZ, RZ, R24 ;  /* 0x000000ffff1c7224 */ /* 0x000fc600078e0018 */
[----:B------:R-:W-:-:S04]  /*0a60*/  LOP3.LUT R29, R20, 0x3ff00000, RZ, 0xfc, !PT ;  /* 0x3ff00000141d7812 */ /* 0x000fc800078efcff */
[----:B------:R-:W-:-:S13]  /*0a70*/  ISETP.GE.U32.AND P2, PT, R29, 0x3ff6a09f, PT ;  /* 0x3ff6a09f1d00780c */ /* 0x000fda0003f46070 */
[----:B------:R-:W-:-:S04]  /*0a80*/  @P2 VIADD R21, R29, 0xfff00000 ;  /* 0xfff000001d152836 */ /* 0x000fc80000000000 */
[----:B------:R-:W-:-:S06]  /*0a90*/  @P2 IMAD.MOV.U32 R29, RZ, RZ, R21 ;  /* 0x000000ffff1d2224 */ /* 0x000fcc00078e0015 */
[C---:B------:R-:W-:Y:S02]  /*0aa0*/  DADD R30, R28.reuse, 1 ;  /* 0x3ff000001c1e7429 */ /* 0x040fe40000000000 */
[----:B------:R-:W-:-:S04]  /*0ab0*/  DADD R28, R28, -1 ;  /* 0xbff000001c1c7429 */ /* 0x000fc80000000000 */
[----:B------:R-:W0:Y:S02]  /*0ac0*/  MUFU.RCP64H R23, R31 ;  /* 0x0000001f00177308 */ /* 0x000e240000001800 */
[----:B0-----:R-:W-:-:S08]  /*0ad0*/  DFMA R20, -R30, R22, 1 ;  /* 0x3ff000001e14742b */ /* 0x001fd00000000116 */
[----:B------:R-:W-:-:S08]  /*0ae0*/  DFMA R20, R20, R20, R20 ;  /* 0x000000141414722b */ /* 0x000fd00000000014 */
[----:B------:R-:W-:-:S08]  /*0af0*/  DFMA R22, R22, R20, R22 ;  /* 0x000000141616722b */ /* 0x000fd00000000016 */
[----:B------:R-:W-:-:S08]  /*0b00*/  DMUL R20, R28, R22 ;  /* 0x000000161c147228 */ /* 0x000fd00000000000 */
[----:B------:R-:W-:-:S08]  /*0b10*/  DFMA R20, R28, R22, R20 ;  /* 0x000000161c14722b */ /* 0x000fd00000000014 */
[----:B------:R-:W-:Y:S02]  /*0b20*/  DADD R32, R28, -R20 ;  /* 0x000000001c207229 */ /* 0x000fe40000000814 */
[----:B------:R-:W-:-:S06]  /*0b30*/  DMUL R30, R20, R20 ;  /* 0x00000014141e7228 */ /* 0x000fcc0000000000 */
[----:B------:R-:W-:-:S08]  /*0b40*/  DADD R32, R32, R32 ;  /* 0x0000000020207229 */ /* 0x000fd00000000020 */
[----:B------:R-:W-:Y:S01]  /*0b50*/  DFMA R28, R28, -R20, R32 ;  /* 0x800000141c1c722b */ /* 0x000fe20000000020 */
[----:B------:R-:W-:Y:S02]  /*0b60*/  IMAD.MOV.U32 R32, RZ, RZ, 0x41ad3b5a ;  /* 0x41ad3b5aff207424 */ /* 0x000fe400078e00ff */
[----:B------:R-:W-:-:S05]  /*0b70*/  IMAD.MOV.U32 R33, RZ, RZ, 0x3ed0f5d2 ;  /* 0x3ed0f5d2ff217424 */ /* 0x000fca00078e00ff */
[----:B------:R-:W-:Y:S02]  /*0b80*/  DMUL R22, R22, R28 ;  /* 0x0000001c16167228 */ /* 0x000fe40000000000 */
[----:B------:R-:W-:Y:S01]  /*0b90*/  DFMA R32, R30, UR6, R32 ;  /* 0x000000061e207c2b */ /* 0x000fe20008000020 */
[----:B------:R-:W-:Y:S01]  /*0ba0*/  UMOV UR6, 0x75488a3f ;  /* 0x75488a3f00067882 */ /* 0x000fe20000000000 */
[----:B------:R-:W-:-:S06]  /*0bb0*/  UMOV UR7, 0x3ef3b20a ;  /* 0x3ef3b20a00077882 */ /* 0x000fcc0000000000 */
[----:B------:R-:W-:Y:S01]  /*0bc0*/  DFMA R32, R30, R32, UR6 ;  /* 0x000000061e207e2b */ /* 0x000fe20008000020 */
        /* <DEDUP_REMOVED lines=13> */
[----:B------:R-:W-:Y:S01]  /*0ca0*/  UMOV UR7, 0x3fb55555 ;  /* 0x3fb5555500077882 */ /* 0x000fe20000000000 */
[----:B------:R-:W-:-:S05]  /*0cb0*/  DMUL R32, R20, R20 ;  /* 0x0000001414207228 */ /* 0x000fca0000000000 */
[----:B------:R-:W-:-:S08]  /*0cc0*/  DFMA R24, R30, R28, UR6 ;  /* 0x000000061e187e2b */ /* 0x000fd0000800001c */
[----:B------:R-:W-:Y:S01]  /*0cd0*/  DADD R26, -R24, UR6 ;  /* 0x00000006181a7e29 */ /* 0x000fe20008000100 */
[----:B------:R-:W-:Y:S01]  /*0ce0*/  UMOV UR6, 0xb9e7b0 ;  /* 0x00b9e7b000067882 */ /* 0x000fe20000000000 */
[----:B------:R-:W-:-:S06]  /*0cf0*/  UMOV UR7, 0x3c46a4cb ;  /* 0x3c46a4cb00077882 */ /* 0x000fcc0000000000 */
[----:B------:R-:W-:Y:S02]  /*0d00*/  DFMA R30, R30, R28, R26 ;  /* 0x0000001c1e1e722b */ /* 0x000fe4000000001a */
[----:B------:R-:W-:Y:S01]  /*0d10*/  DFMA R26, R20, R20, -R32 ;  /* 0x00000014141a722b */ /* 0x000fe20000000820 */
[----:B------:R-:W-:Y:S02]  /*0d20*/  VIADD R29, R23, 0x100000 ;  /* 0x00100000171d7836 */ /* 0x000fe40000000000 */
[----:B------:R-:W-:-:S03]  /*0d30*/  IMAD.MOV.U32 R28, RZ, RZ, R22 ;  /* 0x000000ffff1c7224 */ /* 0x000fc600078e0016 */
[----:B------:R-:W-:Y:S01]  /*0d40*/  DADD R30, R30, -UR6 ;  /* 0x800000061e1e7e29 */ /* 0x000fe20008000000 */
[----:B------:R-:W-:Y:S01]  /*0d50*/  UMOV UR6, 0x80000000 ;  /* 0x8000000000067882 */ /* 0x000fe20000000000 */
[----:B------:R-:W-:Y:S01]  /*0d60*/  UMOV UR7, 0x43300000 ;  /* 0x4330000000077882 */ /* 0x000fe20000000000 */
[C---:B------:R-:W-:Y:S02]  /*0d70*/  DFMA R26, R20.reuse, R28, R26 ;  /* 0x0000001c141a722b */ /* 0x040fe4000000001a */
[----:B------:R-:W-:-:S08]  /*0d80*/  DMUL R28, R20, R32 ;  /* 0x00000020141c7228 */ /* 0x000fd00000000000 */
[----:B------:R-:W-:-:S08]  /*0d90*/  DFMA R34, R20, R32, -R28 ;  /* 0x000000201422722b */ /* 0x000fd0000000081c */
[----:B------:R-:W-:-:S08]  /*0da0*/  DFMA R34, R22, R32, R34 ;  /* 0x000000201622722b */ /* 0x000fd00000000022 */
[----:B------:R-:W-:Y:S02]  /*0db0*/  DFMA R34, R20, R26, R34 ;  /* 0x0000001a1422722b */ /* 0x000fe40000000022 */
[----:B------:R-:W-:-:S08]  /*0dc0*/  DADD R26, R24, R30 ;  /* 0x00000000181a7229 */ /* 0x000fd0000000001e */
[----:B------:R-:W-:Y:S02]  /*0dd0*/  DADD R32, R24, -R26 ;  /* 0x0000000018207229 */ /* 0x000fe4000000081a */
[----:B------:R-:W-:-:S06]  /*0de0*/  DMUL R24, R26, R28 ;  /* 0x0000001c1a187228 */ /* 0x000fcc0000000000 */
[----:B------:R-:W-:Y:S02]  /*0df0*/  DADD R32, R30, R32 ;  /* 0x000000001e207229 */ /* 0x000fe40000000020 */
[----:B------:R-:W-:-:S08]  /*0e00*/  DFMA R30, R26, R28, -R24 ;  /* 0x0000001c1a1e722b */ /* 0x000fd00000000818 */
[----:B------:R-:W-:-:S08]  /*0e10*/  DFMA R30, R26, R34, R30 ;  /* 0x000000221a1e722b */ /* 0x000fd0000000001e */
[----:B------:R-:W-:-:S08]  /*0e20*/  DFMA R32, R32, R28, R30 ;  /* 0x0000001c2020722b */ /* 0x000fd0000000001e */
[----:B------:R-:W-:-:S08]  /*0e30*/  DADD R28, R24, R32 ;  /* 0x00000000181c7229 */ /* 0x000fd00000000020 */
[--C-:B------:R-:W-:Y:S02]  /*0e40*/  DADD R26, R20, R28.reuse ;  /* 0x00000000141a7229 */ /* 0x100fe4000000001c */
[----:B------:R-:W-:-:S06]  /*0e50*/  DADD R24, R24, -R28 ;  /* 0x0000000018187229 */ /* 0x000fcc000000081c */
[----:B------:R-:W-:Y:S02]  /*0e60*/  DADD R20, R20, -R26 ;  /* 0x0000000014147229 */ /* 0x000fe4000000081a */
[----:B------:R-:W-:-:S06]  /*0e70*/  DADD R24, R32, R24 ;  /* 0x0000000020187229 */ /* 0x000fcc0000000018 */
[----:B------:R-:W-:-:S08]  /*0e80*/  DADD R20, R28, R20 ;  /* 0x000000001c147229 */ /* 0x000fd00000000014 */
[----:B------:R-:W-:Y:S01]  /*0e90*/  DADD R24, R24, R20 ;  /* 0x0000000018187229 */ /* 0x000fe20000000014 */
[C---:B------:R-:W-:Y:S01]  /*0ea0*/  IADD3 R20, PT, PT, R36.reuse, -0x3ff, RZ ;  /* 0xfffffc0124147810 */ /* 0x040fe20007ffe0ff */
[----:B------:R-:W-:-:S06]  /*0eb0*/  @P2 VIADD R20, R36, 0xfffffc02 ;  /* 0xfffffc0224142836 */ /* 0x000fcc0000000000 */
[----:B------:R-:W-:Y:S01]  /*0ec0*/  DADD R24, R22, R24 ;  /* 0x0000000016187229 */ /* 0x000fe20000000018 */
[----:B------:R-:W-:Y:S01]  /*0ed0*/  LOP3.LUT R22, R20, 0x80000000, RZ, 0x3c, !PT ;  /* 0x8000000014167812 */ /* 0x000fe200078e3cff */
[----:B------:R-:W-:-:S06]  /*0ee0*/  IMAD.MOV.U32 R23, RZ, RZ, 0x43300000 ;  /* 0x43300000ff177424 */ /* 0x000fcc00078e00ff */
[----:B------:R-:W-:Y:S02]  /*0ef0*/  DADD R28, R26, R24 ;  /* 0x000000001a1c7229 */ /* 0x000fe40000000018 */
[----:B------:R-:W-:Y:S01]  /*0f00*/  DADD R22, R22, -UR6 ;  /* 0x8000000616167e29 */ /* 0x000fe20008000000 */
[----:B------:R-:W-:Y:S01]  /*0f10*/  UMOV UR6, 0xfefa39ef ;  /* 0xfefa39ef00067882 */ /* 0x000fe20000000000 */
[----:B------:R-:W-:-:S04]  /*0f20*/  UMOV UR7, 0x3fe62e42 ;  /* 0x3fe62e4200077882 */ /* 0x000fc80000000000 */
[--C-:B------:R-:W-:Y:S02]  /*0f30*/  DADD R26, R26, -R28.reuse ;  /* 0x000000001a1a7229 */ /* 0x100fe4000000081c */
[----:B------:R-:W-:-:S06]  /*0f40*/  DFMA R20, R22, UR6, R28 ;  /* 0x0000000616147c2b */ /* 0x000fcc000800001c */
[----:B------:R-:W-:Y:S02]  /*0f50*/  DADD R26, R24, R26 ;  /* 0x00000000181a7229 */ /* 0x000fe4000000001a */
[----:B------:R-:W-:-:S08]  /*0f60*/  DFMA R30, R22, -UR6, R20 ;  /* 0x80000006161e7c2b */ /* 0x000fd00008000014 */
[----:B------:R-:W-:Y:S01]  /*0f70*/  DADD R30, -R28, R30 ;  /* 0x000000001c1e7229 */ /* 0x000fe2000000011e */
[----:B------:R-:W-:Y:S01]  /*0f80*/  LOP3.LUT R29, R17, 0xff0fffff, RZ, 0xc0, !PT ;  /* 0xff0fffff111d7812 */ /* 0x000fe200078ec0ff */
[----:B------:R-:W-:-:S06]  /*0f90*/  IMAD.MOV.U32 R28, RZ, RZ, R16 ;  /* 0x000000ffff1c7224 */ /* 0x000fcc00078e0010 */
[----:B------:R-:W-:-:S08]  /*0fa0*/  DADD R26, R26, -R30 ;  /* 0x000000001a1a7229 */ /* 0x000fd0000000081e */
[----:B------:R-:W-:Y:S01]  /*0fb0*/  DFMA R26, R22, UR8, R26 ;  /* 0x00000008161a7c2b */ /* 0x000fe2000800001a */
[----:B------:R-:W-:-:S05]  /*0fc0*/  IMAD.SHL.U32 R22, R17, 0x2, RZ ;  /* 0x0000000211167824 */ /* 0x000fca00078e00ff */
[----:B------:R-:W-:Y:S02]  /*0fd0*/  ISETP.GT.U32.AND P1, PT, R22, -0x2000001, PT ;  /* 0xfdffffff1600780c */ /* 0x000fe40003f24070 */
[----:B------:R-:W-:Y:S02]  /*0fe0*/  DADD R22, R20, R26 ;  /* 0x0000000014167229 */ /* 0x000fe4000000001a */
[----:B------:R-:W-:-:S06]  /*0ff0*/  SEL R29, R29, R17, P1 ;  /* 0x000000111d1d7207 */ /* 0x000fcc0000800000 */
[----:B------:R-:W-:Y:S02]  /*1000*/  DADD R24, R20, -R22 ;  /* 0x0000000014187229 */ /* 0x000fe40000000816 */
[----:B------:R-:W-:-:S06]  /*1010*/  DMUL R20, R22, R28 ;  /* 0x0000001c16147228 */ /* 0x000fcc0000000000 */
[----:B------:R-:W-:Y:S02]  /*1020*/  DADD R26, R26, R24 ;  /* 0x000000001a1a7229 */ /* 0x000fe40000000018 */
[----:B------:R-:W-:Y:S01]  /*1030*/  DFMA R22, R22, R28, -R20 ;  /* 0x0000001c1616722b */ /* 0x000fe20000000814 */
[----:B------:R-:W-:Y:S02]  /*1040*/  IMAD.MOV.U32 R24, RZ, RZ, 0x652b82fe ;  /* 0x652b82feff187424 */ /* 0x000fe400078e00ff */
[----:B------:R-:W-:-:S05]  /*1050*/  IMAD.MOV.U32 R25, RZ, RZ, 0x3ff71547 ;  /* 0x3ff71547ff197424 */ /* 0x000fca00078e00ff */
[----:B------:R-:W-:-:S08]  /*1060*/  DFMA R26, R26, R28, R22 ;  /* 0x0000001c1a1a722b */ /* 0x000fd00000000016 */
[----:B------:R-:W-:-:S08]  /*1070*/  DADD R22, R20, R26 ;  /* 0x0000000014167229 */ /* 0x000fd0000000001a */
[----:B------:R-:W-:Y:S02]  /*1080*/  DFMA R24, R22, R24, 6.75539944105574400000e+15 ;  /* 0x433800001618742b */ /* 0x000fe40000000018 */
[----:B------:R-:W-:Y:S01]  /*1090*/  FSETP.GEU.AND P1, PT, |R23|, 4.1917929649353027344, PT ;  /* 0x4086232b1700780b */ /* 0x000fe20003f2e200 */
[----:B------:R-:W-:-:S05]  /*10a0*/  DADD R20, R20, -R22 ;  /* 0x0000000014147229 */ /* 0x000fca0000000816 */
[----:B------:R-:W-:-:S03]  /*10b0*/  DADD R28, R24, -6.75539944105574400000e+15 ;  /* 0xc3380000181c7429 */ /* 0x000fc60000000000 */
[----:B------:R-:W-:-:S05]  /*10c0*/  DADD R26, R26, R20 ;  /* 0x000000001a1a7229 */ /* 0x000fca0000000014 */
[----:B------:R-:W-:Y:S01]  /*10d0*/  DFMA R30, R28, -UR6, R22 ;  /* 0x800000061c1e7c2b */ /* 0x000fe20008000016 */
[----:B------:R-:W-:Y:S01]  /*10e0*/  UMOV UR6, 0x3b39803f ;  /* 0x3b39803f00067882 */ /* 0x000fe20000000000 */
[----:B------:R-:W-:-:S06]  /*10f0*/  UMOV UR7, 0x3c7abc9e ;  /* 0x3c7abc9e00077882 */ /* 0x000fcc0000000000 */
[----:B------:R-:W-:Y:S01]  /*1100*/  DFMA R28, R28, -UR6, R30 ;  /* 0x800000061c1c7c2b */ /* 0x000fe2000800001e */
[----:B------:R-:W-:Y:S01]  /*1110*/  UMOV UR6, 0x69ce2bdf ;  /* 0x69ce2bdf00067882 */ /* 0x000fe20000000000 */
[----:B------:R-:W-:Y:S01]  /*1120*/  IMAD.MOV.U32 R30, RZ, RZ, -0x35dec16 ;  /* 0xfca213eaff1e7424 */ /* 0x000fe200078e00ff */
[----:B------:R-:W-:Y:S01]  /*1130*/  UMOV UR7, 0x3e5ade15 ;  /* 0x3e5ade1500077882 */ /* 0x000fe20000000000 */
[----:B------:R-:W-:-:S06]  /*1140*/  IMAD.MOV.U32 R31, RZ, RZ, 0x3e928af3 ;  /* 0x3e928af3ff1f7424 */ /* 0x000fcc00078e00ff */
        /* <DEDUP_REMOVED lines=24> */
[----:B------:R-:W-:-:S08]  /*12d0*/  DFMA R30, R28, R30, UR6 ;  /* 0x000000061c1e7e2b */ /* 0x000fd0000800001e */
[----:B------:R-:W-:-:S08]  /*12e0*/  DFMA R30, R28, R30, 1 ;  /* 0x3ff000001c1e742b */ /* 0x000fd0000000001e */
[----:B------:R-:W-:-:S10]  /*12f0*/  DFMA R28, R28, R30, 1 ;  /* 0x3ff000001c1c742b */ /* 0x000fd4000000001e */
[----:B------:R-:W-:Y:S02]  /*1300*/  IMAD R21, R24, 0x100000, R29 ;  /* 0x0010000018157824 */ /* 0x000fe400078e021d */
[----:B------:R-:W-:Y:S01]  /*1310*/  IMAD.MOV.U32 R20, RZ, RZ, R28 ;  /* 0x000000ffff147224 */ /* 0x000fe200078e001c */
[----:B------:R-:W-:Y:S06]  /*1320*/  @!P1 BRA `(.L_x_52) ;  /* 0x0000000000309947 */ /* 0x000fec0003800000 */
[----:B------:R-:W-:Y:S01]  /*1330*/  FSETP.GEU.AND P2, PT, |R23|, 4.2275390625, PT ;  /* 0x408748001700780b */ /* 0x000fe20003f4e200 */
[C---:B------:R-:W-:Y:S02]  /*1340*/  DADD R30, R22.reuse, +INF ;  /* 0x7ff00000161e7429 */ /* 0x040fe40000000000 */
[----:B------:R-:W-:-:S08]  /*1350*/  DSETP.GEU.AND P1, PT, R22, RZ, PT ;  /* 0x000000ff1600722a */ /* 0x000fd00003f2e000 */
[----:B------:R-:W-:Y:S02]  /*1360*/  FSEL R21, R31, RZ, P1 ;  /* 0x000000ff1f157208 */ /* 0x000fe40000800000 */
[----:B------:R-:W-:-:S04]  /*1370*/  @!P2 LEA.HI R20, R24, R24, RZ, 0x1 ;  /* 0x000000181814a211 */ /* 0x000fc800078f08ff */
[----:B------:R-:W-:Y:S02]  /*1380*/  @!P2 SHF.R.S32.HI R23, RZ, 0x1, R20 ;  /* 0x00000001ff17a819 */ /* 0x000fe40000011414 */
[----:B------:R-:W-:-:S03]  /*1390*/  FSEL R20, R30, RZ, P1 ;  /* 0x000000ff1e147208 */ /* 0x000fc60000800000 */
[----:B------:R-:W-:Y:S02]  /*13a0*/  @!P2 IMAD.IADD R22, R24, 0x1, -R23 ;  /* 0x000000011816a824 */ /* 0x000fe400078e0a17 */
[----:B------:R-:W-:-:S03]  /*13b0*/  @!P2 IMAD R29, R23, 0x100000, R29 ;  /* 0x00100000171da824 */ /* 0x000fc600078e021d */
[----:B------:R-:W-:Y:S01]  /*13c0*/  @!P2 LEA R23, R22, 0x3ff00000, 0x14 ;  /* 0x3ff000001617a811 */ /* 0x000fe200078ea0ff */
[----:B------:R-:W-:-:S06]  /*13d0*/  @!P2 IMAD.MOV.U32 R22, RZ, RZ, RZ ;  /* 0x000000ffff16a224 */ /* 0x000fcc00078e00ff */
[----:B------:R-:W-:-:S11]  /*13e0*/  @!P2 DMUL R20, R28, R22 ;  /* 0x000000161c14a228 */ /* 0x000fd60000000000 */
.L_x_52:
[----:B------:R-:W-:Y:S02]  /*13f0*/  DFMA R26, R26, R20, R20 ;  /* 0x000000141a1a722b */ /* 0x000fe40000000014 */
[----:B------:R-:W-:-:S08]  /*1400*/  DSETP.NEU.AND P1, PT, |R20|, +INF , PT ;  /* 0x7ff000001400742a */ /* 0x000fd00003f2d200 */
[----:B------:R-:W-:Y:S01]  /*1410*/  FSEL R25, R20, R26, !P1 ;  /* 0x0000001a14197208 */ /* 0x000fe20004800000 */
[----:B------:R-:W-:Y:S01]  /*1420*/  IMAD.MOV.U32 R20, RZ, RZ, R14 ;  /* 0x000000ffff147224 */ /* 0x000fe200078e000e */
[----:B------:R-:W-:Y:S01]  /*1430*/  FSEL R26, R21, R27, !P1 ;  /* 0x0000001b151a7208 */ /* 0x000fe20004800000 */
[----:B------:R-:W-:-:S04]  /*1440*/  IMAD.MOV.U32 R21, RZ, RZ, 0x0 ;  /* 0x00000000ff157424 */ /* 0x000fc800078e00ff */
[----:B------:R-:W-:Y:S05]  /*1450*/  RET.REL.NODEC R20 `(_Z12updateKernelPbS_dP17curandStateXORWOW) ;  /* 0xffffffe814e87950 */ /* 0x000fea0003c3ffff */
.L_x_53:
        /* <DEDUP_REMOVED lines=10> */
.L_x_64:


//--------------------- .text._Z10initCurandP17curandStateXORWOWy --------------------------
	.section	.text._Z10initCurandP17curandStateXORWOWy,"ax",@progbits
	.align	128
        .global         _Z10initCurandP17curandStateXORWOWy
        .type           _Z10initCurandP17curandStateXORWOWy,@function
        .size           _Z10initCurandP17curandStateXORWOWy,(.L_x_73 - _Z10initCurandP17curandStateXORWOWy)
        .other          _Z10initCurandP17curandStateXORWOWy,@"STO_CUDA_ENTRY STV_DEFAULT"
_Z10initCurandP17curandStateXORWOWy:
.text._Z10initCurandP17curandStateXORWOWy:
[----:B------:R-:W-:Y:S01]  /*0000*/  LDC R1, c[0x0][0x37c] ;  /* 0x0000df00ff017b82 */ /* 0x000fe20000000800 */
[----:B------:R-:W0:Y:S01]  /*0010*/  S2R R3, SR_TID.Y ;  /* 0x0000000000037919 */ /* 0x000e220000002200 */
[----:B------:R-:W1:Y:S06]  /*0020*/  LDCU UR7, c[0x0][0x360] ;  /* 0x00006c00ff0777ac */ /* 0x000e6c0008000800 */
[----:B------:R-:W0:Y:S01]  /*0030*/  S2UR UR4, SR_CTAID.Y ;  /* 0x00000000000479c3 */ /* 0x000e220000002600 */
[----:B------:R-:W-:Y:S01]  /*0040*/  BSSY.RECONVERGENT B0, `(.L_x_54) ;  /* 0x00000eb000007945 */ /* 0x000fe20003800200 */
[----:B------:R-:W1:Y:S06]  /*0050*/  S2R R13, SR_TID.X ;  /* 0x00000000000d7919 */ /* 0x000e6c0000002100 */
[----:B------:R-:W0:Y:S08]  /*0060*/  LDC R0, c[0x0][0x364] ;  /* 0x0000d900ff007b82 */ /* 0x000e300000000800 */
[----:B------:R-:W2:Y:S08]  /*0070*/  LDC.64 R8, c[0x0][0x388] ;  /* 0x0000e200ff087b82 */ /* 0x000eb00000000a00 */
[----:B------:R-:W3:Y:S08]  /*0080*/  S2UR UR6, SR_CTAID.X ;  /* 0x00000000000679c3 */ /* 0x000ef00000002500 */
[----:B------:R-:W3:Y:S01]  /*0090*/  LDC R5, c[0x0][0x370] ;  /* 0x0000dc00ff057b82 */ /* 0x000ee20000000800 */
[----:B0-----:R-:W-:Y:S01]  /*00a0*/  IMAD R0, R0, UR4, R3 ;  /* 0x0000000400007c24 */ /* 0x001fe2000f8e0203 */
[----:B------:R-:W0:Y:S06]  /*00b0*/  LDCU.64 UR4, c[0x0][0x358] ;  /* 0x00006b00ff0477ac */ /* 0x000e2c0008000a00 */
[----:B------:R-:W4:Y:S01]  /*00c0*/  LDC.64 R6, c[0x0][0x380] ;  /* 0x0000e000ff067b82 */ /* 0x000f220000000a00 */
[----:B--2---:R-:W-:-:S02]  /*00d0*/  LOP3.LUT R2, R8, 0xaad26b49, RZ, 0x3c, !PT ;  /* 0xaad26b4908027812 */ /* 0x004fc400078e3cff */
[----:B------:R-:W-:-:S03]  /*00e0*/  LOP3.LUT R3, R9, 0xf7dcefdd, RZ, 0x3c, !PT ;  /* 0xf7dcefdd09037812 */ /* 0x000fc600078e3cff */
[----:B------:R-:W-:Y:S02]  /*00f0*/  IMAD R2, R2, 0x4182bed5, RZ ;  /* 0x4182bed502027824 */ /* 0x000fe400078e02ff */
[----:B------:R-:W-:Y:S02]  /*0100*/  IMAD R3, R3, -0x658354e5, RZ ;  /* 0x9a7cab1b03037824 */ /* 0x000fe400078e02ff */
[C---:B------:R-:W-:Y:S01]  /*0110*/  VIADD R11, R2.reuse, 0x583f19 ;  /* 0x00583f19020b7836 */ /* 0x040fe20000000000 */
[C---:B------:R-:W-:Y:S01]  /*0120*/  LOP3.LUT R8, R2.reuse, 0x159a55e5, RZ, 0x3c, !PT ;  /* 0x159a55e502087812 */ /* 0x040fe200078e3cff */
[C---:B------:R-:W-:Y:S01]  /*0130*/  VIADD R9, R3.reuse, 0x1f123bb5 ;  /* 0x1f123bb503097836 */ /* 0x040fe20000000000 */
[----:B------:R-:W-:Y:S02]  /*0140*/  IADD3 R4, PT, PT, R2, 0x64f0c9, R3 ;  /* 0x0064f0c902047810 */ /* 0x000fe40007ffe003 */
[----:B------:R-:W-:Y:S01]  /*0150*/  LOP3.LUT R10, R3, 0x5491333, RZ, 0x3c, !PT ;  /* 0x05491333030a7812 */ /* 0x000fe200078e3cff */
[----:B---3--:R-:W-:-:S02]  /*0160*/  IMAD R0, R0, R5, UR6 ;  /* 0x0000000600007e24 */ /* 0x008fc4000f8e0205 */
[----:B------:R-:W-:Y:S02]  /*0170*/  VIADD R5, R2, 0x75bcd15 ;  /* 0x075bcd1502057836 */ /* 0x000fe40000000000 */
[----:B-1----:R-:W-:-:S04]  /*0180*/  IMAD R13, R0, UR7, R13 ;  /* 0x00000007000d7c24 */ /* 0x002fc8000f8e020d */
[C---:B----4-:R-:W-:Y:S01]  /*0190*/  IMAD.WIDE R6, R13.reuse, 0x30, R6 ;  /* 0x000000300d067825 */ /* 0x050fe200078e0206 */
[----:B------:R-:W-:-:S04]  /*01a0*/  ISETP.NE.AND P0, PT, R13, RZ, PT ;  /* 0x000000ff0d00720c */ /* 0x000fc80003f05270 */
[----:B0-----:R0:W-:Y:S04]  /*01b0*/  STG.E.64 desc[UR4][R6.64], R4 ;  /* 0x0000000406007986 */ /* 0x0011e8000c101b04 */
[----:B------:R0:W-:Y:S04]  /*01c0*/  STG.E.64 desc[UR4][R6.64+0x8], R8 ;  /* 0x0000080806007986 */ /* 0x0001e8000c101b04 */
[----:B------:R0:W-:Y:S01]  /*01d0*/  STG.E.64 desc[UR4][R6.64+0x10], R10 ;  /* 0x0000100a06007986 */ /* 0x0001e2000c101b04 */
[----:B------:R-:W-:Y:S05]  /*01e0*/  @!P0 BRA `(.L_x_55) ;  /* 0x0000000c00408947 */ /* 0x000fea0003800000 */
[----:B------:R-:W-:Y:S01]  /*01f0*/  SHF.R.S32.HI R0, RZ, 0x1f, R13 ;  /* 0x0000001fff007819 */ /* 0x000fe2000001140d */
[----:B------:R-:W-:-:S07]  /*0200*/  IMAD.MOV.U32 R12, RZ, RZ, RZ ;  /* 0x000000ffff0c7224 */ /* 0x000fce00078e00ff */
.L_x_61:
[----:B-1----:R-:W-:Y:S01]  /*0210*/  LOP3.LUT R2, R13, 0x3, RZ, 0xc0, !PT ;  /* 0x000000030d027812 */ /* 0x002fe200078ec0ff */
[----:B------:R-:W-:Y:S03]  /*0220*/  BSSY.RECONVERGENT B1, `(.L_x_56) ;  /* 0x00000c6000017945 */ /* 0x000fe60003800200 */
[----:B------:R-:W-:-:S04]  /*0230*/  ISETP.NE.U32.AND P0, PT, R2, RZ, PT ;  /* 0x000000ff0200720c */ /* 0x000fc80003f05070 */
[----:B------:R-:W-:-:S13]  /*0240*/  ISETP.NE.AND.EX P0, PT, RZ, RZ, PT, P0 ;  /* 0x000000ffff00720c */ /* 0x000fda0003f05300 */
[----:B------:R-:W-:Y:S05]  /*0250*/  @!P0 BRA `(.L_x_57) ;  /* 0x0000000c00088947 */ /* 0x000fea0003800000 */
[----:B0-----:R-:W0:Y:S01]  /*0260*/  LDC.64 R8, c[0x4][RZ] ;  /* 0x01000000ff087b82 */ /* 0x001e220000000a00 */
[----:B------:R-:W-:Y:S02]  /*0270*/  IMAD.MOV.U32 R14, RZ, RZ, RZ ;  /* 0x000000ffff0e7224 */ /* 0x000fe400078e00ff */
[----:B0-----:R-:W-:-:S07]  /*0280*/  IMAD.WIDE.U32 R8, R12, 0xc80, R8 ;  /* 0x00000c800c087825 */ /* 0x001fce00078e0008 */
.L_x_60:
[----:B-1----:R-:W-:Y:S01]  /*0290*/  IMAD.MOV.U32 R15, RZ, RZ, RZ ;  /* 0x000000ffff0f7224 */ /* 0x002fe200078e00ff */
[----:B------:R-:W-:Y:S01]  /*02a0*/  CS2R R2, SRZ ;  /* 0x0000000000027805 */ /* 0x000fe2000001ff00 */
[----:B------:R-:W-:Y:S01]  /*02b0*/  IMAD.MOV.U32 R17, RZ, RZ, RZ ;  /* 0x000000ffff117224 */ /* 0x000fe200078e00ff */
[----:B------:R-:W-:-:S07]  /*02c0*/  CS2R R4, SRZ ;  /* 0x0000000000047805 */ /* 0x000fce000001ff00 */
.L_x_59:
[----:B------:R-:W-:-:S05]  /*02d0*/  IMAD.WIDE.U32 R10, R17, 0x4, R6 ;  /* 0x00000004110a7825 */ /* 0x000fca00078e0006 */
[----:B------:R0:W5:Y:S01]  /*02e0*/  LDG.E R16, desc[UR4][R10.64+0x4] ;  /* 0x000004040a107981 */ /* 0x000162000c1e1900 */
[----:B------:R-:W-:-:S07]  /*02f0*/  IMAD.MOV.U32 R19, RZ, RZ, RZ ;  /* 0x000000ffff137224 */ /* 0x000fce00078e00ff */
.L_x_58:
[----:B-----5:R-:W-:Y:S01]  /*0300*/  SHF.R.U32.HI R24, RZ, R19, R16 ;  /* 0x00000013ff187219 */ /* 0x020fe20000011610 */
[----:B0-----:R-:W-:-:S03]  /*0310*/  IMAD.SHL.U32 R10, R17, 0x20, RZ ;  /* 0x00000020110a7824 */ /* 0x001fc600078e00ff */
[----:B------:R-:W-:Y:S01]  /*0320*/  LOP3.LUT R11, R24, 0x1, RZ, 0xc0, !PT ;  /* 0x00000001180b7812 */ /* 0x000fe200078ec0ff */
[----:B------:R-:W-:-:S03]  /*0330*/  IMAD.IADD R10, R10, 0x1, R19 ;  /* 0x000000010a0a7824 */ /* 0x000fc600078e0213 */
[----:B------:R-:W-:Y:S01]  /*0340*/  ISETP.NE.U32.AND P0, PT, R11, 0x1, PT ;  /* 0x000000010b00780c */ /* 0x000fe20003f05070 */
[----:B------:R-:W-:-:S03]  /*0350*/  IMAD R11, R10, 0x5, RZ ;  /* 0x000000050a0b7824 */ /* 0x000fc600078e02ff */
[----:B------:R-:W-:Y:S01]  /*0360*/  R2P PR, R24, 0x7e ;  /* 0x0000007e18007804 */ /* 0x000fe20000000000 */
[----:B------:R-:W-:-:S08]  /*0370*/  IMAD.WIDE.U32 R10, R11, 0x4, R8 ;  /* 0x000000040b0a7825 */ /* 0x000fd000078e0008 */
[----:B------:R-:W2:Y:S04]  /*0380*/  @!P0 LDG.E R18, desc[UR4][R10.64] ;  /* 0x000000040a128981 */ /* 0x000ea8000c1e1900 */
[----:B------:R-:W3:Y:S04]  /*0390*/  @!P0 LDG.E R20, desc[UR4][R10.64+0x10] ;  /* 0x000010040a148981 */ /* 0x000ee8000c1e1900 */
[----:B------:R-:W4:Y:S04]  /*03a0*/  @P1 LDG.E R22, desc[UR4][R10.64+0x14] ;  /* 0x000014040a161981 */ /* 0x000f28000c1e1900 */
[----:B------:R-:W4:Y:S04]  /*03b0*/  @P2 LDG.E R26, desc[UR4][R10.64+0x28] ;  /* 0x000028040a1a2981 */ /* 0x000f28000c1e1900 */
[----:B------:R-:W4:Y:S04]  /*03c0*/  @!P0 LDG.E R21, desc[UR4][R10.64+0x4] ;  /* 0x000004040a158981 */ /* 0x000f28000c1e1900 */
[----:B------:R-:W4:Y:S04]  /*03d0*/  @!P0 LDG.E R23, desc[UR4][R10.64+0xc] ;  /* 0x00000c040a178981 */ /* 0x000f28000c1e1900 */
[----:B------:R-:W4:Y:S04]  /*03e0*/  @P1 LDG.E R25, desc[UR4][R10.64+0x18] ;  /* 0x000018040a191981 */ /* 0x000f28000c1e1900 */
[----:B------:R-:W4:Y:S04]  /*03f0*/  @P3 LDG.E R28, desc[UR4][R10.64+0x3c] ;  /* 0x00003c040a1c3981 */ /* 0x000f28000c1e1900 */
[----:B------:R-:W4:Y:S01]  /*0400*/  @P6 LDG.E R27, desc[UR4][R10.64+0x7c] ;  /* 0x00007c040a1b6981 */ /* 0x000f22000c1e1900 */
[----:B--2---:R-:W-:-:S03]  /*0410*/  @!P0 LOP3.LUT R15, R15, R18, RZ, 0x3c, !PT ;  /* 0x000000120f0f8212 */ /* 0x004fc600078e3cff */
[----:B------:R-:W2:Y:S01]  /*0420*/  @!P0 LDG.E R18, desc[UR4][R10.64+0x8] ;  /* 0x000008040a128981 */ /* 0x000ea2000c1e1900 */
[----:B---3--:R-:W-:-:S03]  /*0430*/  @!P0 LOP3.LUT R3, R3, R20, RZ, 0x3c, !PT ;  /* 0x0000001403038212 */ /* 0x008fc600078e3cff */
[----:B------:R-:W3:Y:S01]  /*0440*/  @P1 LDG.E R20, desc[UR4][R10.64+0x24] ;  /* 0x000024040a141981 */ /* 0x000ee2000c1e1900 */
[----:B----4-:R-:W-:-:S03]  /*0450*/  @P1 LOP3.LUT R15, R15, R22, RZ, 0x3c, !PT ;  /* 0x000000160f0f1212 */ /* 0x010fc600078e3cff */
[----:B------:R-:W4:Y:S01]  /*0460*/  @P2 LDG.E R22, desc[UR4][R10.64+0x38] ;  /* 0x000038040a162981 */ /* 0x000f22000c1e1900 */
[----:B------:R-:W-:-:S03]  /*0470*/  @P2 LOP3.LUT R15, R15, R26, RZ, 0x3c, !PT ;  /* 0x0000001a0f0f2212 */ /* 0x000fc600078e3cff */
[----:B------:R-:W4:Y:S01]  /*0480*/  @P4 LDG.E R26, desc[UR4][R10.64+0x50] ;  /* 0x000050040a1a4981 */ /* 0x000f22000c1e1900 */
[----:B------:R-:W-:-:S03]  /*0490*/  @!P0 LOP3.LUT R4, R4, R21, RZ, 0x3c, !PT ;  /* 0x0000001504048212 */ /* 0x000fc600078e3cff */
[----:B------:R-:W4:Y:S01]  /*04a0*/  @P1 LDG.E R21, desc[UR4][R10.64+0x20] ;  /* 0x000020040a151981 */ /* 0x000f22000c1e1900 */
[----:B------:R-:W-:-:S03]  /*04b0*/  @!P0 LOP3.LUT R2, R2, R23, RZ, 0x3c, !PT ;  /* 0x0000001702028212 */ /* 0x000fc600078e3cff */
[----:B------:R-:W4:Y:S01]  /*04c0*/  @P2 LDG.E R23, desc[UR4][R10.64+0x2c] ;  /* 0x00002c040a172981 */ /* 0x000f22000c1e1900 */
[----:B------:R-:W-:-:S03]  /*04d0*/  @P1 LOP3.LUT R4, R4, R25, RZ, 0x3c, !PT ;  /* 0x0000001904041212 */ /* 0x000fc600078e3cff */
[----:B------:R-:W4:Y:S01]  /*04e0*/  @P2 LDG.E R25, desc[UR4][R10.64+0x34] ;  /* 0x000034040a192981 */ /* 0x000f22000c1e1900 */
[----:B--2---:R-:W-:-:S03]  /*04f0*/  @!P0 LOP3.LUT R5, R5, R18, RZ, 0x3c, !PT ;  /* 0x0000001205058212 */ /* 0x004fc600078e3cff */
[----:B------:R-:W2:Y:S01]  /*0500*/  @P1 LDG.E R18, desc[UR4][R10.64+0x1c] ;  /* 0x00001c040a121981 */ /* 0x000ea2000c1e1900 */
[----:B---3--:R-:W-:-:S03]  /*0510*/  @P1 LOP3.LUT R3, R3, R20, RZ, 0x3c, !PT ;  /* 0x0000001403031212 */ /* 0x008fc600078e3cff */
[----:B------:R-:W3:Y:S01]  /*0520*/  @P2 LDG.E R20, desc[UR4][R10.64+0x30] ;  /* 0x000030040a142981 */ /* 0x000ee2000c1e1900 */
[----:B----4-:R-:W-:-:S03]  /*0530*/  @P2 LOP3.LUT R3, R3, R22, RZ, 0x3c, !PT ;  /* 0x0000001603032212 */ /* 0x010fc600078e3cff */
[----:B------:R-:W4:Y:S01]  /*0540*/  @P3 LDG.E R22, desc[UR4][R10.64+0x4c] ;  /* 0x00004c040a163981 */ /* 0x000f22000c1e1900 */
[----:B------:R-:W-:-:S04]  /*0550*/  @P3 LOP3.LUT R15, R15, R28, RZ, 0x3c, !PT ;  /* 0x0000001c0f0f3212 */ /* 0x000fc800078e3cff */
[----:B------:R-:W-:Y:S02]  /*0560*/  @P4 LOP3.LUT R15, R15, R26, RZ, 0x3c, !PT ;  /* 0x0000001a0f0f4212 */ /* 0x000fe400078e3cff */
[----:B------:R-:W-:Y:S01]  /*0570*/  @P1 LOP3.LUT R2, R2, R21, RZ, 0x3c, !PT ;  /* 0x0000001502021212 */ /* 0x000fe200078e3cff */
[----:B------:R-:W4:Y:S04]  /*0580*/  @P5 LDG.E R26, desc[UR4][R10.64+0x64] ;  /* 0x000064040a1a5981 */ /* 0x000f28000c1e1900 */
[----:B------:R-:W4:Y:S01]  /*0590*/  @P3 LDG.E R21, desc[UR4][R10.64+0x40] ;  /* 0x000040040a153981 */ /* 0x000f22000c1e1900 */
[----:B------:R-:W-:Y:S02]  /*05a0*/  @P2 LOP3.LUT R4, R4, R23, RZ, 0x3c, !PT ;  /* 0x0000001704042212 */ /* 0x000fe400078e3cff */
[----:B------:R-:W-:Y:S01]  /*05b0*/  @P2 LOP3.LUT R2, R2, R25, RZ, 0x3c, !PT ;  /* 0x0000001902022212 */ /* 0x000fe200078e3cff */
[----:B------:R-:W4:Y:S04]  /*05c0*/  @P3 LDG.E R23, desc[UR4][R10.64+0x48] ;  /* 0x000048040a173981 */ /* 0x000f28000c1e1900 */
[----:B------:R-:W4:Y:S01]  /*05d0*/  @P4 LDG.E R25, desc[UR4][R10.64+0x54] ;  /* 0x000054040a194981 */ /* 0x000f22000c1e1900 */
[----:B--2---:R-:W-:-:S03]  /*05e0*/  @P1 LOP3.LUT R5, R5, R18, RZ, 0x3c, !PT ;  /* 0x0000001205051212 */ /* 0x004fc600078e3cff */
[----:B------:R-:W2:Y:S01]  /*05f0*/  @P3 LDG.E R18, desc[UR4][R10.64+0x44] ;  /* 0x000044040a123981 */ /* 0x000ea2000c1e1900 */
[----:B---3--:R-:W-:-:S03]  /*0600*/  @P2 LOP3.LUT R5, R5, R20, RZ, 0x3c, !PT ;  /* 0x0000001405052212 */ /* 0x008fc600078e3cff */
[----:B------:R-:W3:Y:S01]  /*0610*/  @P4 LDG.E R20, desc[UR4][R10.64+0x58] ;  /* 0x000058040a144981 */ /* 0x000ee2000c1e1900 */
[----:B----4-:R-:W-:-:S03]  /*0620*/  @P3 LOP3.LUT R3, R3, R22, RZ, 0x3c, !PT ;  /* 0x0000001603033212 */ /* 0x010fc600078e3cff */
[----:B------:R-:W4:Y:S01]  /*0630*/  @P4 LDG.E R22, desc[UR4][R10.64+0x60] ;  /* 0x000060040a164981 */ /* 0x000f22000c1e1900 */
[----:B------:R-:W-:Y:S02]  /*0640*/  LOP3.LUT P0, RZ, R24, 0x80, RZ, 0xc0, !PT ;  /* 0x0000008018ff7812 */ /* 0x000fe4000780c0ff */
[----:B------:R-:W-:Y:S02]  /*0650*/  @P5 LOP3.LUT R15, R15, R26, RZ, 0x3c, !PT ;  /* 0x0000001a0f0f5212 */ /* 0x000fe400078e3cff */
[----:B------:R-:W4:Y:S01]  /*0660*/  @P6 LDG.E R26, desc[UR4][R10.64+0x78] ;  /* 0x000078040a1a6981 */ /* 0x000f22000c1e1900 */
[----:B------:R-:W-:-:S03]  /*0670*/  @P3 LOP3.LUT R4, R4, R21, RZ, 0x3c, !PT ;  /* 0x0000001504043212 */ /* 0x000fc600078e3cff */
[----:B------:R-:W4:Y:S01]  /*0680*/  @P4 LDG.E R21, desc[UR4][R10.64+0x5c] ;  /* 0x00005c040a154981 */ /* 0x000f22000c1e1900 */
[----:B------:R-:W-:-:S03]  /*0690*/  @P3 LOP3.LUT R2, R2, R23, RZ, 0x3c, !PT ;  /* 0x0000001702023212 */ /* 0x000fc600078e3cff */
[----:B------:R-:W4:Y:S01]  /*06a0*/  @P5 LDG.E R23, desc[UR4][R10.64+0x68] ;  /* 0x000068040a175981 */ /* 0x000f22000c1e1900 */
[----:B------:R-:W-:-:S03]  /*06b0*/  @P4 LOP3.LUT R4, R4, R25, RZ, 0x3c, !PT ;  /* 0x0000001904044212 */ /* 0x000fc600078e3cff */
[----:B------:R-:W4:Y:S01]  /*06c0*/  @P5 LDG.E R25, desc[UR4][R10.64+0x70] ;  /* 0x000070040a195981 */ /* 0x000f22000c1e1900 */
[----:B--2---:R-:W-:-:S03]  /*06d0*/  @P3 LOP3.LUT R5, R5, R18, RZ, 0x3c, !PT ;  /* 0x0000001205053212 */ /* 0x004fc600078e3cff */
[----:B------:R-:W2:Y:S01]  /*06e0*/  @P5 LDG.E R18, desc[UR4][R10.64+0x6c] ;  /* 0x00006c040a125981 */ /* 0x000ea2000c1e1900 */
[----:B---3--:R-:W-:-:S03]  /*06f0*/  @P4 LOP3.LUT R5, R5, R20, RZ, 0x3c, !PT ;  /* 0x0000001405054212 */ /* 0x008fc600078e3cff */
[----:B------:R-:W3:Y:S01]  /*0700*/  @P5 LDG.E R20, desc[UR4][R10.64+0x74] ;  /* 0x000074040a145981 */ /* 0x000ee2000c1e1900 */
[----:B----4-:R-:W-:-:S03]  /*0710*/  @P4 LOP3.LUT R3, R3, R22, RZ, 0x3c, !PT ;  /* 0x0000001603034212 */ /* 0x010fc600078e3cff */
[----:B------:R-:W4:Y:S01]  /*0720*/  @P0 LDG.E R22, desc[UR4][R10.64+0x8c] ;  /* 0x00008c040a160981 */ /* 0x000f22000c1e1900 */
[----:B------:R-:W-:-:S03]  /*0730*/  @P6 LOP3.LUT R15, R15, R26, RZ, 0x3c, !PT ;  /* 0x0000001a0f0f6212 */ /* 0x000fc600078e3cff */
        /* <DEDUP_REMOVED lines=13> */
[----:B------:R-:W-:Y:S02]  /*0810*/  @P6 LOP3.LUT R4, R4, R27, RZ, 0x3c, !PT ;  /* 0x0000001b04046212 */ /* 0x000fe400078e3cff */
[----:B------:R-:W-:Y:S02]  /*0820*/  @P6 LOP3.LUT R2, R2, R21, RZ, 0x3c, !PT ;  /* 0x0000001502026212 */ /* 0x000fe400078e3cff */
[----:B------:R-:W-:Y:S02]  /*0830*/  @P0 LOP3.LUT R4, R4, R23, RZ, 0x3c, !PT ;  /* 0x0000001704040212 */ /* 0x000fe400078e3cff */
[----:B------:R-:W-:Y:S02]  /*0840*/  @P0 LOP3.LUT R2, R2, R25, RZ, 0x3c, !PT ;  /* 0x0000001902020212 */ /* 0x000fe400078e3cff */
[----:B--2---:R-:W-:Y:S02]  /*0850*/  @P6 LOP3.LUT R5, R5, R18, RZ, 0x3c, !PT ;  /* 0x0000001205056212 */ /* 0x004fe400078e3cff */
[----:B---3--:R-:W-:-:S02]  /*0860*/  @P6 LOP3.LUT R3, R3, R20, RZ, 0x3c, !PT ;  /* 0x0000001403036212 */ /* 0x008fc400078e3cff */
[----:B----4-:R-:W-:Y:S02]  /*0870*/  @P0 LOP3.LUT R5, R5, R22, RZ, 0x3c, !PT ;  /* 0x0000001605050212 */ /* 0x010fe400078e3cff */
[----:B------:R-:W-:Y:S02]  /*0880*/  @P0 LOP3.LUT R3, R3, R26, RZ, 0x3c, !PT ;  /* 0x0000001a03030212 */ /* 0x000fe400078e3cff */
[----:B------:R-:W-:-:S13]  /*0890*/  R2P PR, R24.B1, 0x7f ;  /* 0x0000007f18007804 */ /* 0x000fda0000001000 */
[----:B------:R-:W2:Y:S04]  /*08a0*/  @P0 LDG.E R18, desc[UR4][R10.64+0xa0] ;  /* 0x0000a0040a120981 */ /* 0x000ea8000c1e1900 */
[----:B------:R-:W3:Y:S04]  /*08b0*/  @P1 LDG.E R22, desc[UR4][R10.64+0xb4] ;  /* 0x0000b4040a161981 */ /* 0x000ee8000c1e1900 */
[----:B------:R-:W4:Y:S04]  /*08c0*/  @P2 LDG.E R26, desc[UR4][R10.64+0xc8] ;  /* 0x0000c8040a1a2981 */ /* 0x000f28000c1e1900 */
[----:B------:R-:W4:Y:S04]  /*08d0*/  @P3 LDG.E R28, desc[UR4][R10.64+0xdc] ;  /* 0x0000dc040a1c3981 */ /* 0x000f28000c1e1900 */
[----:B------:R-:W4:Y:S04]  /*08e0*/  @P0 LDG.E R23, desc[UR4][R10.64+0xa4] ;  /* 0x0000a4040a170981 */ /* 0x000f28000c1e1900 */
[----:B------:R-:W4:Y:S04]  /*08f0*/  @P0 LDG.E R20, desc[UR4][R10.64+0xa8] ;  /* 0x0000a8040a140981 */ /* 0x000f28000c1e1900 */
[----:B------:R-:W4:Y:S04]  /*0900*/  @P4 LDG.E R25, desc[UR4][R10.64+0xf0] ;  /* 0x0000f0040a194981 */ /* 0x000f28000c1e1900 */
        /* <DEDUP_REMOVED lines=21> */
[----:B------:R-:W-:Y:S02]  /*0a60*/  LOP3.LUT P0, RZ, R24, 0x8000, RZ, 0xc0, !PT ;  /* 0x0000800018ff7812 */ /* 0x000fe4000780c0ff */
[----:B----4-:R-:W-:Y:S01]  /*0a70*/  @P5 LOP3.LUT R15, R15, R26, RZ, 0x3c, !PT ;  /* 0x0000001a0f0f5212 */ /* 0x010fe200078e3cff */
[----:B------:R-:W4:Y:S04]  /*0a80*/  @P3 LDG.E R24, desc[UR4][R10.64+0xe4] ;  /* 0x0000e4040a183981 */ /* 0x000f28000c1e1900 */
[----:B------:R-:W2:Y:S01]  /*0a90*/  @P6 LDG.E R26, desc[UR4][R10.64+0x118] ;  /* 0x000118040a1a6981 */ /* 0x000ea2000c1e1900 */
        /* <DEDUP_REMOVED lines=8> */
[----:B---3--:R-:W-:-:S03]  /*0b20*/  @P2 LOP3.LUT R3, R3, R22, RZ, 0x3c, !PT ;  /* 0x0000001603032212 */ /* 0x008fc600078e3cff */
[----:B------:R-:W3:Y:S01]  /*0b30*/  @P4 LDG.E R22, desc[UR4][R10.64+0x100] ;  /* 0x000100040a164981 */ /* 0x000ee2000c1e1900 */
[----:B--2---:R-:W-:-:S03]  /*0b40*/  @P6 LOP3.LUT R15, R15, R26, RZ, 0x3c, !PT ;  /* 0x0000001a0f0f6212 */ /* 0x004fc600078e3cff */
[----:B------:R-:W2:Y:S01]  /*0b50*/  @P0 LDG.E R26, desc[UR4][R10.64+0x12c] ;  /* 0x00012c040a1a0981 */ /* 0x000ea2000c1e1900 */
[----:B----4-:R-:W-:-:S03]  /*0b60*/  @P2 LOP3.LUT R2, R2, R23, RZ, 0x3c, !PT ;  /* 0x0000001702022212 */ /* 0x010fc600078e3cff */
[----:B------:R-:W4:Y:S01]  /*0b70*/  @P4 LDG.E R23, desc[UR4][R10.64+0xfc] ;  /* 0x0000fc040a174981 */ /* 0x000f22000c1e1900 */
[----:B------:R-:W-:-:S03]  /*0b80*/  @P2 LOP3.LUT R5, R5, R20, RZ, 0x3c, !PT ;  /* 0x0000001405052212 */ /* 0x000fc600078e3cff */
[----:B------:R-:W4:Y:S01]  /*0b90*/  @P4 LDG.E R20, desc[UR4][R10.64+0xf8] ;  /* 0x0000f8040a144981 */ /* 0x000f22000c1e1900 */
[----:B------:R-:W-:Y:S02]  /*0ba0*/  @P3 LOP3.LUT R2, R2, R27, RZ, 0x3c, !PT ;  /* 0x0000001b02023212 */ /* 0x000fe400078e3cff */
[----:B------:R-:W-:Y:S01]  /*0bb0*/  @P3 LOP3.LUT R4, R4, R25, RZ, 0x3c, !PT ;  /* 0x0000001904043212 */ /* 0x000fe200078e3cff */
[----:B------:R-:W4:Y:S01]  /*0bc0*/  @P5 LDG.E R27, desc[UR4][R10.64+0x110] ;  /* 0x000110040a1b5981 */ /* 0x000f22000c1e1900 */
[----:B------:R-:W-:-:S03]  /*0bd0*/  @P3 LOP3.LUT R5, R5, R24, RZ, 0x3c, !PT ;  /* 0x0000001805053212 */ /* 0x000fc600078e3cff */
[----:B------:R-:W4:Y:S04]  /*0be0*/  @P5 LDG.E R25, desc[UR4][R10.64+0x108] ;  /* 0x000108040a195981 */ /* 0x000f28000c1e1900 */
        /* <DEDUP_REMOVED lines=19> */
[----:B------:R-:W-:-:S05]  /*0d20*/  VIADD R19, R19, 0x10 ;  /* 0x0000001013137836 */ /* 0x000fca0000000000 */
[----:B------:R-:W-:Y:S02]  /*0d30*/  ISETP.NE.AND P1, PT, R19, 0x20, PT ;  /* 0x000000201300780c */ /* 0x000fe40003f25270 */
[----:B------:R-:W-:Y:S02]  /*0d40*/  @P5 LOP3.LUT R3, R3, R18, RZ, 0x3c, !PT ;  /* 0x0000001203035212 */ /* 0x000fe400078e3cff */
[----:B------:R-:W-:Y:S02]  /*0d50*/  @P6 LOP3.LUT R4, R4, R21, RZ, 0x3c, !PT ;  /* 0x0000001504046212 */ /* 0x000fe400078e3cff */
[----:B---3--:R-:W-:-:S04]  /*0d60*/  @P6 LOP3.LUT R3, R3, R22, RZ, 0x3c, !PT ;  /* 0x0000001603036212 */ /* 0x008fc800078e3cff */
[----:B--2---:R-:W-:Y:S02]  /*0d70*/  @P0 LOP3.LUT R3, R3, R26, RZ, 0x3c, !PT ;  /* 0x0000001a03030212 */ /* 0x004fe400078e3cff */
[----:B----4-:R-:W-:Y:S02]  /*0d80*/  @P6 LOP3.LUT R2, R2, R23, RZ, 0x3c, !PT ;  /* 0x0000001702026212 */ /* 0x010fe400078e3cff */
[----:B------:R-:W-:Y:S02]  /*0d90*/  @P6 LOP3.LUT R5, R5, R20, RZ, 0x3c, !PT ;  /* 0x0000001405056212 */ /* 0x000fe400078e3cff */
[----:B------:R-:W-:Y:S02]  /*0da0*/  @P0 LOP3.LUT R2, R2, R27, RZ, 0x3c, !PT ;  /* 0x0000001b02020212 */ /* 0x000fe400078e3cff */
[----:B------:R-:W-:Y:S02]  /*0db0*/  @P0 LOP3.LUT R4, R4, R25, RZ, 0x3c, !PT ;  /* 0x0000001904040212 */ /* 0x000fe400078e3cff */
[----:B------:R-:W-:Y:S01]  /*0dc0*/  @P0 LOP3.LUT R5, R5, R24, RZ, 0x3c, !PT ;  /* 0x0000001805050212 */ /* 0x000fe200078e3cff */
[----:B------:R-:W-:Y:S06]  /*0dd0*/  @P1 BRA `(.L_x_58) ;  /* 0xfffffff400481947 */ /* 0x000fec000383ffff */
[----:B------:R-:W-:-:S05]  /*0de0*/  VIADD R17, R17, 0x1 ;  /* 0x0000000111117836 */ /* 0x000fca0000000000 */
[----:B------:R-:W-:-:S13]  /*0df0*/  ISETP.NE.AND P0, PT, R17, 0x5, PT ;  /* 0x000000051100780c */ /* 0x000fda0003f05270 */
[----:B------:R-:W-:Y:S05]  /*0e00*/  @P0 BRA `(.L_x_59) ;  /* 0xfffffff400300947 */ /* 0x000fea000383ffff */
[----:B------:R1:W-:Y:S01]  /*0e10*/  STG.E.64 desc[UR4][R6.64+0x8], R4 ;  /* 0x0000080406007986 */ /* 0x0003e2000c101b04 */
[----:B------:R-:W-:Y:S01]  /*0e20*/  VIADD R14, R14, 0x1 ;  /* 0x000000010e0e7836 */ /* 0x000fe20000000000 */
[----:B------:R-:W-:Y:S02]  /*0e30*/  LOP3.LUT R11, R13, 0x3, RZ, 0xc0, !PT ;  /* 0x000000030d0b7812 */ /* 0x000fe400078ec0ff */
[----:B------:R1:W-:Y:S02]  /*0e40*/  STG.E.64 desc[UR4][R6.64+0x10], R2 ;  /* 0x0000100206007986 */ /* 0x0003e4000c101b04 */
[----:B------:R-:W-:Y:S02]  /*0e50*/  ISETP.GE.U32.AND P0, PT, R14, R11, PT ;  /* 0x0000000b0e00720c */ /* 0x000fe40003f06070 */
[----:B------:R1:W-:Y:S11]  /*0e60*/  STG.E desc[UR4][R6.64+0x4], R15 ;  /* 0x0000040f06007986 */ /* 0x0003f6000c101904 */
[----:B------:R-:W-:Y:S05]  /*0e70*/  @!P0 BRA `(.L_x_60) ;  /* 0xfffffff400048947 */ /* 0x000fea000383ffff */
.L_x_57:
[----:B------:R-:W-:Y:S05]  /*0e80*/  BSYNC.RECONVERGENT B1 ;  /* 0x0000000000017941 */ /* 0x000fea0003800200 */
.L_x_56:
[C---:B------:R-:W-:Y:S01]  /*0e90*/  ISETP.GT.U32.AND P0, PT, R13.reuse, 0x3, PT ;  /* 0x000000030d00780c */ /* 0x040fe20003f04070 */
[----:B------:R-:W-:Y:S01]  /*0ea0*/  VIADD R12, R12, 0x1 ;  /* 0x000000010c0c7836 */ /* 0x000fe20000000000 */
[--C-:B------:R-:W-:Y:S02]  /*0eb0*/  SHF.R.U64 R13, R13, 0x2, R0.reuse ;  /* 0x000000020d0d7819 */ /* 0x100fe40000001200 */
[----:B------:R-:W-:Y:S02]  /*0ec0*/  ISETP.GT.U32.AND.EX P0, PT, R0, RZ, PT, P0 ;  /* 0x000000ff0000720c */ /* 0x000fe40003f04100 */
[----:B------:R-:W-:-:S11]  /*0ed0*/  SHF.R.U32.HI R0, RZ, 0x2, R0 ;  /* 0x00000002ff007819 */ /* 0x000fd60000011600 */
[----:B------:R-:W-:Y:S05]  /*0ee0*/  @P0 BRA `(.L_x_61) ;  /* 0xfffffff000c80947 */ /* 0x000fea000383ffff */
.L_x_55:
[----:B------:R-:W-:Y:S05]  /*0ef0*/  BSYNC.RECONVERGENT B0 ;  /* 0x0000000000007941 */ /* 0x000fea0003800200 */
.L_x_54:
[----:B------:R-:W-:Y:S04]  /*0f00*/  STG.E.64 desc[UR4][R6.64+0x18], RZ ;  /* 0x000018ff06007986 */ /* 0x000fe8000c101b04 */
[----:B------:R-:W-:Y:S04]  /*0f10*/  STG.E desc[UR4][R6.64+0x20], RZ ;  /* 0x000020ff06007986 */ /* 0x000fe8000c101904 */
[----:B------:R-:W-:Y:S01]  /*0f20*/  STG.E.64 desc[UR4][R6.64+0x28], RZ ;  /* 0x000028ff06007986 */ /* 0x000fe2000c101b04 */
[----:B------:R-:W-:Y:S05]  /*0f30*/  EXIT ;  /* 0x000000000000794d */ /* 0x000fea0003800000 */
.L_x_62:
        /* <DEDUP_REMOVED lines=12> */
.L_x_73:


//--------------------- .nv.global.init           --------------------------
	.section	.nv.global.init,"aw",@progbits
	.align	4
.nv.global.init:
	.type		mrg32k3aM1SubSeq,@object
	.size		mrg32k3aM1SubSeq,(mrg32k3aM2SubSeq - mrg32k3aM1SubSeq)
mrg32k3aM1SubSeq:
        /*0000*/ 	.byte	0x0b, 0xcc, 0xee, 0x04, 0x73, 0x29, 0x8b, 0x6f, 0xf6, 0x53, 0x03, 0xf6, 0x23, 0xf6, 0xea, 0xda
        /* <DEDUP_REMOVED lines=125> */
	.type		mrg32k3aM2SubSeq,@object
	.size		mrg32k3aM2SubSeq,(mrg32k3aM1 - mrg32k3aM2SubSeq)
mrg32k3aM2SubSeq:
        /* <DEDUP_REMOVED lines=126> */
	.type		mrg32k3aM1,@object
	.size		mrg32k3aM1,(mrg32k3aM1Seq - mrg32k3aM1)
mrg32k3aM1:
        /* <DEDUP_REMOVED lines=144> */
	.type		mrg32k3aM1Seq,@object
	.size		mrg32k3aM1Seq,(mrg32k3aM2 - mrg32k3aM1Seq)
mrg32k3aM1Seq:
        /* <DEDUP_REMOVED lines=144> */
	.type		mrg32k3aM2,@object
	.size		mrg32k3aM2,(mrg32k3aM2Seq - mrg32k3aM2)
mrg32k3aM2:
        /* <DEDUP_REMOVED lines=144> */
	.type		mrg32k3aM2Seq,@object
	.size		mrg32k3aM2Seq,(precalc_xorwow_matrix - mrg32k3aM2Seq)
mrg32k3aM2Seq:
        /* <DEDUP_REMOVED lines=144> */
	.type		precalc_xorwow_matrix,@object
	.size		precalc_xorwow_matrix,(precalc_xorwow_offset_matrix - precalc_xorwow_matrix)
precalc_xorwow_matrix:
        /* <DEDUP_REMOVED lines=6400> */
	.type		precalc_xorwow_offset_matrix,@object
	.size		precalc_xorwow_offset_matrix,(.L_1 - precalc_xorwow_offset_matrix)
precalc_xorwow_offset_matrix:
        /* <DEDUP_REMOVED lines=6400> */
.L_1:


//--------------------- .nv.shared._Z12findMaxIndexPKfPi --------------------------
	.section	.nv.shared._Z12findMaxIndexPKfPi,"aw",@nobits
	.sectionflags	@""
	.align	16
.nv.shared._Z12findMaxIndexPKfPi:
	.zero		1040


//--------------------- .nv.shared.reserved.0     --------------------------
	.section	.nv.shared.reserved.0,"aw",@nobits
	.weak		__nv_reservedSMEM_offset_0_alias
	.size		__nv_reservedSMEM_offset_0_alias, 0, 64
	.other		__nv_reservedSMEM_offset_0_alias,@"STO_CUDA_RESERVED_SHARED STV_DEFAULT"
__nv_reservedSMEM_offset_0_alias:
	.zero		0
	.zero		64


//--------------------- .nv.global                --------------------------
	.section	.nv.global,"aw",@nobits
	.align	4
.nv.global:
	.type		blk_num,@object
	.size		blk_num,(blk_vals - blk_num)
blk_num:
	.zero		4
	.type		blk_vals,@object
	.size		blk_vals,(blk_idxs - blk_vals)
blk_vals:
	.zero		16384
	.type		blk_idxs,@object
	.size		blk_idxs,(.L_10 - blk_idxs)
blk_idxs:
	.zero		16384
.L_10:


//--------------------- .nv.shared._Z21generateRandomNumbersPbPfP17curandStateXORWOW --------------------------
	.section	.nv.shared._Z21generateRandomNumbersPbPfP17curandStateXORWOW,"aw",@nobits
	.sectionflags	@""
	.align	16
	.zero		1024


//--------------------- .nv.shared._Z19addToTotalHistogramPfS_ --------------------------
	.section	.nv.shared._Z19addToTotalHistogramPfS_,"aw",@nobits
	.sectionflags	@""
	.align	16
	.zero		1024


//--------------------- .nv.shared._Z18normalizeHistogramPfPi --------------------------
	.section	.nv.shared._Z18normalizeHistogramPfPi,"aw",@nobits
	.sectionflags	@""
	.align	16
	.zero		1024


//--------------------- .nv.shared._Z12countLatticePbPi --------------------------
	.section	.nv.shared._Z12countLatticePbPi,"aw",@nobits
	.sectionflags	@""
	.align	16
	.zero		1024


//--------------------- .nv.shared._Z18calculateHistogramPiPf --------------------------
	.section	.nv.shared._Z18calculateHistogramPiPf,"aw",@nobits
	.sectionflags	@""
	.align	16
	.zero		1024


//--------------------- .nv.shared._Z18calculateDistancesPbPiS0_ --------------------------
	.section	.nv.shared._Z18calculateDistancesPbPiS0_,"aw",@nobits
	.sectionflags	@""
	.align	16
	.zero		1024


//--------------------- .nv.shared._Z12updateKernelPbS_dP17curandStateXORWOW --------------------------
	.section	.nv.shared._Z12updateKernelPbS_dP17curandStateXORWOW,"aw",@nobits
	.sectionflags	@""
	.align	16
	.zero		1024


//--------------------- .nv.shared._Z10initCurandP17curandStateXORWOWy --------------------------
	.section	.nv.shared._Z10initCurandP17curandStateXORWOWy,"aw",@nobits
	.sectionflags	@""
	.align	16
	.zero		1024


//--------------------- .nv.constant0._Z12findMaxIndexPKfPi --------------------------
	.section	.nv.constant0._Z12findMaxIndexPKfPi,"a",@progbits
	.sectionflags	@""
	.align	4
.nv.constant0._Z12findMaxIndexPKfPi:
	.zero		912


//--------------------- .nv.constant0._Z21generateRandomNumbersPbPfP17curandStateXORWOW --------------------------
	.section	.nv.constant0._Z21generateRandomNumbersPbPfP17curandStateXORWOW,"a",@progbits
	.sectionflags	@""
	.align	4
.nv.constant0._Z21generateRandomNumbersPbPfP17curandStateXORWOW:
	.zero		920


//--------------------- .nv.constant0._Z19addToTotalHistogramPfS_ --------------------------
	.section	.nv.constant0._Z19addToTotalHistogramPfS_,"a",@progbits
	.sectionflags	@""
	.align	4
.nv.constant0._Z19addToTotalHistogramPfS_:
	.zero		912


//--------------------- .nv.constant0._Z18normalizeHistogramPfPi --------------------------
	.section	.nv.constant0._Z18normalizeHistogramPfPi,"a",@progbits
	.sectionflags	@""
	.align	4
.nv.constant0._Z18normalizeHistogramPfPi:
	.zero		912


//--------------------- .nv.constant0._Z12countLatticePbPi --------------------------
	.section	.nv.constant0._Z12countLatticePbPi,"a",@progbits
	.sectionflags	@""
	.align	4
.nv.constant0._Z12countLatticePbPi:
	.zero		912


//--------------------- .nv.constant0._Z18calculateHistogramPiPf --------------------------
	.section	.nv.constant0._Z18calculateHistogramPiPf,"a",@progbits
	.sectionflags	@""
	.align	4
.nv.constant0._Z18calculateHistogramPiPf:
	.zero		912


//--------------------- .nv.constant0._Z18calculateDistancesPbPiS0_ --------------------------
	.section	.nv.constant0._Z18calculateDistancesPbPiS0_,"a",@progbits
	.sectionflags	@""
	.align	4
.nv.constant0._Z18calculateDistancesPbPiS0_:
	.zero		920


//--------------------- .nv.constant0._Z12updateKernelPbS_dP17curandStateXORWOW --------------------------
	.section	.nv.constant0._Z12updateKernelPbS_dP17curandStateXORWOW,"a",@progbits
	.sectionflags	@""
	.align	4
.nv.constant0._Z12updateKernelPbS_dP17curandStateXORWOW:
	.zero		928


//--------------------- .nv.constant0._Z10initCurandP17curandStateXORWOWy --------------------------
	.section	.nv.constant0._Z10initCurandP17curandStateXORWOWy,"a",@progbits
	.sectionflags	@""
	.align	4
.nv.constant0._Z10initCurandP17curandStateXORWOWy:
	.zero		912


//--------------------- SYMBOLS --------------------------

	.type		.nv.reservedSmem.offset0,@object
	.size		.nv.reservedSmem.offset0,0x4
	.type		.nv.reservedSmem.cap,@object
	.size		.nv.reservedSmem.cap,0x4
